//
// Generated by NVIDIA NVVM Compiler
//
// Compiler Build ID: CL-36424714
// Cuda compilation tools, release 13.0, V13.0.88
// Based on NVVM 20.0.0
//

.version 9.0
.target sm_100
.address_size 64

	// .globl	_Z15correlateKerneliiPKfPf

.visible .entry _Z15correlateKerneliiPKfPf(
	.param .u32 _Z15correlateKerneliiPKfPf_param_0,
	.param .u32 _Z15correlateKerneliiPKfPf_param_1,
	.param .u64 .ptr .align 1 _Z15correlateKerneliiPKfPf_param_2,
	.param .u64 .ptr .align 1 _Z15correlateKerneliiPKfPf_param_3
)
{
	.reg .pred 	%p<23>;
	.reg .b32 	%r<53>;
	.reg .b32 	%f<90>;
	.reg .b64 	%rd<64>;
	.reg .b64 	%fd<329>;

	ld.param.u32 	%r31, [_Z15correlateKerneliiPKfPf_param_0];
	ld.param.u32 	%r32, [_Z15correlateKerneliiPKfPf_param_1];
	ld.param.u64 	%rd22, [_Z15correlateKerneliiPKfPf_param_2];
	mov.u32 	%r33, %ctaid.y;
	mov.u32 	%r34, %ntid.y;
	mov.u32 	%r35, %tid.y;
	mad.lo.s32 	%r1, %r33, %r34, %r35;
	mov.u32 	%r36, %ctaid.x;
	mov.u32 	%r37, %ntid.x;
	mov.u32 	%r38, %tid.x;
	mad.lo.s32 	%r2, %r36, %r37, %r38;
	setp.gt.s32 	%p1, %r2, %r1;
	setp.ge.s32 	%p2, %r1, %r31;
	or.pred  	%p3, %p1, %p2;
	@%p3 bra 	$L__BB0_28;
	cvta.to.global.u64 	%rd1, %rd22;
	mul.lo.s32 	%r3, %r32, %r1;
	mul.wide.s32 	%rd24, %r3, 4;
	add.s64 	%rd2, %rd1, %rd24;
	mul.lo.s32 	%r4, %r32, %r2;
	mul.wide.s32 	%rd25, %r4, 4;
	add.s64 	%rd3, %rd1, %rd25;
	setp.lt.s32 	%p4, %r32, 1;
	mov.f64 	%fd301, 0d0000000000000000;
	mov.f64 	%fd302, %fd301;
	@%p4 bra 	$L__BB0_14;
	and.b32  	%r5, %r32, 15;
	setp.lt.u32 	%p5, %r32, 16;
	mov.f64 	%fd302, 0d0000000000000000;
	mov.b32 	%r46, 0;
	mov.f64 	%fd301, %fd302;
	@%p5 bra 	$L__BB0_5;
	and.b32  	%r46, %r32, 2147483632;
	neg.s32 	%r44, %r46;
	add.s64 	%rd27, %rd24, %rd1;
	add.s64 	%rd59, %rd27, 32;
	add.s64 	%rd29, %rd25, %rd1;
	add.s64 	%rd58, %rd29, 32;
	mov.f64 	%fd302, 0d0000000000000000;
$L__BB0_4:
	.pragma "nounroll";
	ld.global.f32 	%f1, [%rd59+-32];
	cvt.f64.f32 	%fd72, %f1;
	add.f64 	%fd73, %fd301, %fd72;
	ld.global.f32 	%f2, [%rd58+-32];
	cvt.f64.f32 	%fd74, %f2;
	add.f64 	%fd75, %fd302, %fd74;
	ld.global.f32 	%f3, [%rd59+-28];
	cvt.f64.f32 	%fd76, %f3;
	add.f64 	%fd77, %fd73, %fd76;
	ld.global.f32 	%f4, [%rd58+-28];
	cvt.f64.f32 	%fd78, %f4;
	add.f64 	%fd79, %fd75, %fd78;
	ld.global.f32 	%f5, [%rd59+-24];
	cvt.f64.f32 	%fd80, %f5;
	add.f64 	%fd81, %fd77, %fd80;
	ld.global.f32 	%f6, [%rd58+-24];
	cvt.f64.f32 	%fd82, %f6;
	add.f64 	%fd83, %fd79, %fd82;
	ld.global.f32 	%f7, [%rd59+-20];
	cvt.f64.f32 	%fd84, %f7;
	add.f64 	%fd85, %fd81, %fd84;
	ld.global.f32 	%f8, [%rd58+-20];
	cvt.f64.f32 	%fd86, %f8;
	add.f64 	%fd87, %fd83, %fd86;
	ld.global.f32 	%f9, [%rd59+-16];
	cvt.f64.f32 	%fd88, %f9;
	add.f64 	%fd89, %fd85, %fd88;
	ld.global.f32 	%f10, [%rd58+-16];
	cvt.f64.f32 	%fd90, %f10;
	add.f64 	%fd91, %fd87, %fd90;
	ld.global.f32 	%f11, [%rd59+-12];
	cvt.f64.f32 	%fd92, %f11;
	add.f64 	%fd93, %fd89, %fd92;
	ld.global.f32 	%f12, [%rd58+-12];
	cvt.f64.f32 	%fd94, %f12;
	add.f64 	%fd95, %fd91, %fd94;
	ld.global.f32 	%f13, [%rd59+-8];
	cvt.f64.f32 	%fd96, %f13;
	add.f64 	%fd97, %fd93, %fd96;
	ld.global.f32 	%f14, [%rd58+-8];
	cvt.f64.f32 	%fd98, %f14;
	add.f64 	%fd99, %fd95, %fd98;
	ld.global.f32 	%f15, [%rd59+-4];
	cvt.f64.f32 	%fd100, %f15;
	add.f64 	%fd101, %fd97, %fd100;
	ld.global.f32 	%f16, [%rd58+-4];
	cvt.f64.f32 	%fd102, %f16;
	add.f64 	%fd103, %fd99, %fd102;
	ld.global.f32 	%f17, [%rd59];
	cvt.f64.f32 	%fd104, %f17;
	add.f64 	%fd105, %fd101, %fd104;
	ld.global.f32 	%f18, [%rd58];
	cvt.f64.f32 	%fd106, %f18;
	add.f64 	%fd107, %fd103, %fd106;
	ld.global.f32 	%f19, [%rd59+4];
	cvt.f64.f32 	%fd108, %f19;
	add.f64 	%fd109, %fd105, %fd108;
	ld.global.f32 	%f20, [%rd58+4];
	cvt.f64.f32 	%fd110, %f20;
	add.f64 	%fd111, %fd107, %fd110;
	ld.global.f32 	%f21, [%rd59+8];
	cvt.f64.f32 	%fd112, %f21;
	add.f64 	%fd113, %fd109, %fd112;
	ld.global.f32 	%f22, [%rd58+8];
	cvt.f64.f32 	%fd114, %f22;
	add.f64 	%fd115, %fd111, %fd114;
	ld.global.f32 	%f23, [%rd59+12];
	cvt.f64.f32 	%fd116, %f23;
	add.f64 	%fd117, %fd113, %fd116;
	ld.global.f32 	%f24, [%rd58+12];
	cvt.f64.f32 	%fd118, %f24;
	add.f64 	%fd119, %fd115, %fd118;
	ld.global.f32 	%f25, [%rd59+16];
	cvt.f64.f32 	%fd120, %f25;
	add.f64 	%fd121, %fd117, %fd120;
	ld.global.f32 	%f26, [%rd58+16];
	cvt.f64.f32 	%fd122, %f26;
	add.f64 	%fd123, %fd119, %fd122;
	ld.global.f32 	%f27, [%rd59+20];
	cvt.f64.f32 	%fd124, %f27;
	add.f64 	%fd125, %fd121, %fd124;
	ld.global.f32 	%f28, [%rd58+20];
	cvt.f64.f32 	%fd126, %f28;
	add.f64 	%fd127, %fd123, %fd126;
	ld.global.f32 	%f29, [%rd59+24];
	cvt.f64.f32 	%fd128, %f29;
	add.f64 	%fd129, %fd125, %fd128;
	ld.global.f32 	%f30, [%rd58+24];
	cvt.f64.f32 	%fd130, %f30;
	add.f64 	%fd131, %fd127, %fd130;
	ld.global.f32 	%f31, [%rd59+28];
	cvt.f64.f32 	%fd132, %f31;
	add.f64 	%fd301, %fd129, %fd132;
	ld.global.f32 	%f32, [%rd58+28];
	cvt.f64.f32 	%fd133, %f32;
	add.f64 	%fd302, %fd131, %fd133;
	add.s32 	%r44, %r44, 16;
	add.s64 	%rd59, %rd59, 64;
	add.s64 	%rd58, %rd58, 64;
	setp.ne.s32 	%p6, %r44, 0;
	@%p6 bra 	$L__BB0_4;
$L__BB0_5:
	setp.eq.s32 	%p7, %r5, 0;
	@%p7 bra 	$L__BB0_14;
	and.b32  	%r11, %r32, 7;
	setp.lt.u32 	%p8, %r5, 8;
	@%p8 bra 	$L__BB0_8;
	mul.wide.u32 	%rd30, %r46, 4;
	add.s64 	%rd31, %rd2, %rd30;
	ld.global.f32 	%f33, [%rd31];
	cvt.f64.f32 	%fd135, %f33;
	add.f64 	%fd136, %fd301, %fd135;
	add.s64 	%rd32, %rd3, %rd30;
	ld.global.f32 	%f34, [%rd32];
	cvt.f64.f32 	%fd137, %f34;
	add.f64 	%fd138, %fd302, %fd137;
	ld.global.f32 	%f35, [%rd31+4];
	cvt.f64.f32 	%fd139, %f35;
	add.f64 	%fd140, %fd136, %fd139;
	ld.global.f32 	%f36, [%rd32+4];
	cvt.f64.f32 	%fd141, %f36;
	add.f64 	%fd142, %fd138, %fd141;
	ld.global.f32 	%f37, [%rd31+8];
	cvt.f64.f32 	%fd143, %f37;
	add.f64 	%fd144, %fd140, %fd143;
	ld.global.f32 	%f38, [%rd32+8];
	cvt.f64.f32 	%fd145, %f38;
	add.f64 	%fd146, %fd142, %fd145;
	ld.global.f32 	%f39, [%rd31+12];
	cvt.f64.f32 	%fd147, %f39;
	add.f64 	%fd148, %fd144, %fd147;
	ld.global.f32 	%f40, [%rd32+12];
	cvt.f64.f32 	%fd149, %f40;
	add.f64 	%fd150, %fd146, %fd149;
	ld.global.f32 	%f41, [%rd31+16];
	cvt.f64.f32 	%fd151, %f41;
	add.f64 	%fd152, %fd148, %fd151;
	ld.global.f32 	%f42, [%rd32+16];
	cvt.f64.f32 	%fd153, %f42;
	add.f64 	%fd154, %fd150, %fd153;
	ld.global.f32 	%f43, [%rd31+20];
	cvt.f64.f32 	%fd155, %f43;
	add.f64 	%fd156, %fd152, %fd155;
	ld.global.f32 	%f44, [%rd32+20];
	cvt.f64.f32 	%fd157, %f44;
	add.f64 	%fd158, %fd154, %fd157;
	ld.global.f32 	%f45, [%rd31+24];
	cvt.f64.f32 	%fd159, %f45;
	add.f64 	%fd160, %fd156, %fd159;
	ld.global.f32 	%f46, [%rd32+24];
	cvt.f64.f32 	%fd161, %f46;
	add.f64 	%fd162, %fd158, %fd161;
	ld.global.f32 	%f47, [%rd31+28];
	cvt.f64.f32 	%fd163, %f47;
	add.f64 	%fd301, %fd160, %fd163;
	ld.global.f32 	%f48, [%rd32+28];
	cvt.f64.f32 	%fd164, %f48;
	add.f64 	%fd302, %fd162, %fd164;
	add.s32 	%r46, %r46, 8;
$L__BB0_8:
	setp.eq.s32 	%p9, %r11, 0;
	@%p9 bra 	$L__BB0_14;
	and.b32  	%r14, %r32, 3;
	setp.lt.u32 	%p10, %r11, 4;
	@%p10 bra 	$L__BB0_11;
	mul.wide.u32 	%rd33, %r46, 4;
	add.s64 	%rd34, %rd2, %rd33;
	ld.global.f32 	%f49, [%rd34];
	cvt.f64.f32 	%fd166, %f49;
	add.f64 	%fd167, %fd301, %fd166;
	add.s64 	%rd35, %rd3, %rd33;
	ld.global.f32 	%f50, [%rd35];
	cvt.f64.f32 	%fd168, %f50;
	add.f64 	%fd169, %fd302, %fd168;
	ld.global.f32 	%f51, [%rd34+4];
	cvt.f64.f32 	%fd170, %f51;
	add.f64 	%fd171, %fd167, %fd170;
	ld.global.f32 	%f52, [%rd35+4];
	cvt.f64.f32 	%fd172, %f52;
	add.f64 	%fd173, %fd169, %fd172;
	ld.global.f32 	%f53, [%rd34+8];
	cvt.f64.f32 	%fd174, %f53;
	add.f64 	%fd175, %fd171, %fd174;
	ld.global.f32 	%f54, [%rd35+8];
	cvt.f64.f32 	%fd176, %f54;
	add.f64 	%fd177, %fd173, %fd176;
	ld.global.f32 	%f55, [%rd34+12];
	cvt.f64.f32 	%fd178, %f55;
	add.f64 	%fd301, %fd175, %fd178;
	ld.global.f32 	%f56, [%rd35+12];
	cvt.f64.f32 	%fd179, %f56;
	add.f64 	%fd302, %fd177, %fd179;
	add.s32 	%r46, %r46, 4;
$L__BB0_11:
	setp.eq.s32 	%p11, %r14, 0;
	@%p11 bra 	$L__BB0_14;
	mul.wide.u32 	%rd37, %r46, 4;
	add.s64 	%rd38, %rd25, %rd37;
	add.s64 	%rd61, %rd1, %rd38;
	add.s64 	%rd40, %rd24, %rd37;
	add.s64 	%rd60, %rd1, %rd40;
	neg.s32 	%r48, %r14;
$L__BB0_13:
	.pragma "nounroll";
	ld.global.f32 	%f57, [%rd60];
	cvt.f64.f32 	%fd180, %f57;
	add.f64 	%fd301, %fd301, %fd180;
	ld.global.f32 	%f58, [%rd61];
	cvt.f64.f32 	%fd181, %f58;
	add.f64 	%fd302, %fd302, %fd181;
	add.s64 	%rd61, %rd61, 4;
	add.s64 	%rd60, %rd60, 4;
	add.s32 	%r48, %r48, 1;
	setp.ne.s32 	%p12, %r48, 0;
	@%p12 bra 	$L__BB0_13;
$L__BB0_14:
	setp.lt.s32 	%p13, %r32, 1;
	cvt.rn.f64.s32 	%fd183, %r32;
	div.rn.f64 	%fd27, %fd301, %fd183;
	div.rn.f64 	%fd28, %fd302, %fd183;
	mov.f64 	%fd324, 0d0000000000000000;
	mov.f64 	%fd328, %fd324;
	@%p13 bra 	$L__BB0_27;
	and.b32  	%r20, %r32, 7;
	setp.lt.u32 	%p14, %r32, 8;
	mov.f64 	%fd326, 0d0000000000000000;
	mov.b32 	%r51, 0;
	mov.f64 	%fd325, %fd326;
	mov.f64 	%fd324, %fd326;
	@%p14 bra 	$L__BB0_18;
	and.b32  	%r51, %r32, 2147483640;
	neg.s32 	%r49, %r51;
	add.s64 	%rd42, %rd24, %rd1;
	add.s64 	%rd63, %rd42, 16;
	add.s64 	%rd44, %rd25, %rd1;
	add.s64 	%rd62, %rd44, 16;
	mov.f64 	%fd326, 0d0000000000000000;
$L__BB0_17:
	.pragma "nounroll";
	ld.global.f32 	%f59, [%rd63+-16];
	cvt.f64.f32 	%fd187, %f59;
	sub.f64 	%fd188, %fd187, %fd27;
	ld.global.f32 	%f60, [%rd62+-16];
	cvt.f64.f32 	%fd189, %f60;
	sub.f64 	%fd190, %fd189, %fd28;
	fma.rn.f64 	%fd191, %fd188, %fd190, %fd324;
	fma.rn.f64 	%fd192, %fd188, %fd188, %fd325;
	fma.rn.f64 	%fd193, %fd190, %fd190, %fd326;
	ld.global.f32 	%f61, [%rd63+-12];
	cvt.f64.f32 	%fd194, %f61;
	sub.f64 	%fd195, %fd194, %fd27;
	ld.global.f32 	%f62, [%rd62+-12];
	cvt.f64.f32 	%fd196, %f62;
	sub.f64 	%fd197, %fd196, %fd28;
	fma.rn.f64 	%fd198, %fd195, %fd197, %fd191;
	fma.rn.f64 	%fd199, %fd195, %fd195, %fd192;
	fma.rn.f64 	%fd200, %fd197, %fd197, %fd193;
	ld.global.f32 	%f63, [%rd63+-8];
	cvt.f64.f32 	%fd201, %f63;
	sub.f64 	%fd202, %fd201, %fd27;
	ld.global.f32 	%f64, [%rd62+-8];
	cvt.f64.f32 	%fd203, %f64;
	sub.f64 	%fd204, %fd203, %fd28;
	fma.rn.f64 	%fd205, %fd202, %fd204, %fd198;
	fma.rn.f64 	%fd206, %fd202, %fd202, %fd199;
	fma.rn.f64 	%fd207, %fd204, %fd204, %fd200;
	ld.global.f32 	%f65, [%rd63+-4];
	cvt.f64.f32 	%fd208, %f65;
	sub.f64 	%fd209, %fd208, %fd27;
	ld.global.f32 	%f66, [%rd62+-4];
	cvt.f64.f32 	%fd210, %f66;
	sub.f64 	%fd211, %fd210, %fd28;
	fma.rn.f64 	%fd212, %fd209, %fd211, %fd205;
	fma.rn.f64 	%fd213, %fd209, %fd209, %fd206;
	fma.rn.f64 	%fd214, %fd211, %fd211, %fd207;
	ld.global.f32 	%f67, [%rd63];
	cvt.f64.f32 	%fd215, %f67;
	sub.f64 	%fd216, %fd215, %fd27;
	ld.global.f32 	%f68, [%rd62];
	cvt.f64.f32 	%fd217, %f68;
	sub.f64 	%fd218, %fd217, %fd28;
	fma.rn.f64 	%fd219, %fd216, %fd218, %fd212;
	fma.rn.f64 	%fd220, %fd216, %fd216, %fd213;
	fma.rn.f64 	%fd221, %fd218, %fd218, %fd214;
	ld.global.f32 	%f69, [%rd63+4];
	cvt.f64.f32 	%fd222, %f69;
	sub.f64 	%fd223, %fd222, %fd27;
	ld.global.f32 	%f70, [%rd62+4];
	cvt.f64.f32 	%fd224, %f70;
	sub.f64 	%fd225, %fd224, %fd28;
	fma.rn.f64 	%fd226, %fd223, %fd225, %fd219;
	fma.rn.f64 	%fd227, %fd223, %fd223, %fd220;
	fma.rn.f64 	%fd228, %fd225, %fd225, %fd221;
	ld.global.f32 	%f71, [%rd63+8];
	cvt.f64.f32 	%fd229, %f71;
	sub.f64 	%fd230, %fd229, %fd27;
	ld.global.f32 	%f72, [%rd62+8];
	cvt.f64.f32 	%fd231, %f72;
	sub.f64 	%fd232, %fd231, %fd28;
	fma.rn.f64 	%fd233, %fd230, %fd232, %fd226;
	fma.rn.f64 	%fd234, %fd230, %fd230, %fd227;
	fma.rn.f64 	%fd235, %fd232, %fd232, %fd228;
	ld.global.f32 	%f73, [%rd63+12];
	cvt.f64.f32 	%fd236, %f73;
	sub.f64 	%fd237, %fd236, %fd27;
	ld.global.f32 	%f74, [%rd62+12];
	cvt.f64.f32 	%fd238, %f74;
	sub.f64 	%fd239, %fd238, %fd28;
	fma.rn.f64 	%fd324, %fd237, %fd239, %fd233;
	fma.rn.f64 	%fd325, %fd237, %fd237, %fd234;
	fma.rn.f64 	%fd326, %fd239, %fd239, %fd235;
	add.s32 	%r49, %r49, 8;
	add.s64 	%rd63, %rd63, 32;
	add.s64 	%rd62, %rd62, 32;
	setp.ne.s32 	%p15, %r49, 0;
	@%p15 bra 	$L__BB0_17;
$L__BB0_18:
	setp.eq.s32 	%p16, %r20, 0;
	@%p16 bra 	$L__BB0_26;
	and.b32  	%r26, %r32, 3;
	setp.lt.u32 	%p17, %r20, 4;
	@%p17 bra 	$L__BB0_21;
	mul.wide.u32 	%rd45, %r51, 4;
	add.s64 	%rd46, %rd2, %rd45;
	ld.global.f32 	%f75, [%rd46];
	cvt.f64.f32 	%fd241, %f75;
	sub.f64 	%fd242, %fd241, %fd27;
	add.s64 	%rd47, %rd3, %rd45;
	ld.global.f32 	%f76, [%rd47];
	cvt.f64.f32 	%fd243, %f76;
	sub.f64 	%fd244, %fd243, %fd28;
	fma.rn.f64 	%fd245, %fd242, %fd244, %fd324;
	fma.rn.f64 	%fd246, %fd242, %fd242, %fd325;
	fma.rn.f64 	%fd247, %fd244, %fd244, %fd326;
	ld.global.f32 	%f77, [%rd46+4];
	cvt.f64.f32 	%fd248, %f77;
	sub.f64 	%fd249, %fd248, %fd27;
	ld.global.f32 	%f78, [%rd47+4];
	cvt.f64.f32 	%fd250, %f78;
	sub.f64 	%fd251, %fd250, %fd28;
	fma.rn.f64 	%fd252, %fd249, %fd251, %fd245;
	fma.rn.f64 	%fd253, %fd249, %fd249, %fd246;
	fma.rn.f64 	%fd254, %fd251, %fd251, %fd247;
	ld.global.f32 	%f79, [%rd46+8];
	cvt.f64.f32 	%fd255, %f79;
	sub.f64 	%fd256, %fd255, %fd27;
	ld.global.f32 	%f80, [%rd47+8];
	cvt.f64.f32 	%fd257, %f80;
	sub.f64 	%fd258, %fd257, %fd28;
	fma.rn.f64 	%fd259, %fd256, %fd258, %fd252;
	fma.rn.f64 	%fd260, %fd256, %fd256, %fd253;
	fma.rn.f64 	%fd261, %fd258, %fd258, %fd254;
	ld.global.f32 	%f81, [%rd46+12];
	cvt.f64.f32 	%fd262, %f81;
	sub.f64 	%fd263, %fd262, %fd27;
	ld.global.f32 	%f82, [%rd47+12];
	cvt.f64.f32 	%fd264, %f82;
	sub.f64 	%fd265, %fd264, %fd28;
	fma.rn.f64 	%fd324, %fd263, %fd265, %fd259;
	fma.rn.f64 	%fd325, %fd263, %fd263, %fd260;
	fma.rn.f64 	%fd326, %fd265, %fd265, %fd261;
	add.s32 	%r51, %r51, 4;
$L__BB0_21:
	setp.eq.s32 	%p18, %r26, 0;
	@%p18 bra 	$L__BB0_26;
	setp.eq.s32 	%p19, %r26, 1;
	@%p19 bra 	$L__BB0_24;
	mul.wide.u32 	%rd48, %r51, 4;
	add.s64 	%rd49, %rd2, %rd48;
	ld.global.f32 	%f83, [%rd49];
	cvt.f64.f32 	%fd267, %f83;
	sub.f64 	%fd268, %fd267, %fd27;
	add.s64 	%rd50, %rd3, %rd48;
	ld.global.f32 	%f84, [%rd50];
	cvt.f64.f32 	%fd269, %f84;
	sub.f64 	%fd270, %fd269, %fd28;
	fma.rn.f64 	%fd271, %fd268, %fd270, %fd324;
	fma.rn.f64 	%fd272, %fd268, %fd268, %fd325;
	fma.rn.f64 	%fd273, %fd270, %fd270, %fd326;
	ld.global.f32 	%f85, [%rd49+4];
	cvt.f64.f32 	%fd274, %f85;
	sub.f64 	%fd275, %fd274, %fd27;
	ld.global.f32 	%f86, [%rd50+4];
	cvt.f64.f32 	%fd276, %f86;
	sub.f64 	%fd277, %fd276, %fd28;
	fma.rn.f64 	%fd324, %fd275, %fd277, %fd271;
	fma.rn.f64 	%fd325, %fd275, %fd275, %fd272;
	fma.rn.f64 	%fd326, %fd277, %fd277, %fd273;
	add.s32 	%r51, %r51, 2;
$L__BB0_24:
	and.b32  	%r42, %r32, 1;
	setp.eq.b32 	%p20, %r42, 1;
	not.pred 	%p21, %p20;
	@%p21 bra 	$L__BB0_26;
	mul.wide.u32 	%rd51, %r51, 4;
	add.s64 	%rd52, %rd2, %rd51;
	ld.global.f32 	%f87, [%rd52];
	cvt.f64.f32 	%fd278, %f87;
	sub.f64 	%fd279, %fd278, %fd27;
	add.s64 	%rd53, %rd3, %rd51;
	ld.global.f32 	%f88, [%rd53];
	cvt.f64.f32 	%fd280, %f88;
	sub.f64 	%fd281, %fd280, %fd28;
	fma.rn.f64 	%fd324, %fd279, %fd281, %fd324;
	fma.rn.f64 	%fd325, %fd279, %fd279, %fd325;
	fma.rn.f64 	%fd326, %fd281, %fd281, %fd326;
$L__BB0_26:
	mul.f64 	%fd328, %fd325, %fd326;
$L__BB0_27:
	ld.param.u64 	%rd57, [_Z15correlateKerneliiPKfPf_param_3];
	sqrt.rn.f64 	%fd282, %fd328;
	setp.gt.f64 	%p22, %fd282, 0d3DDB7CDFD9D7BDBB;
	div.rn.f64 	%fd283, %fd324, %fd282;
	selp.f64 	%fd284, %fd283, 0d0000000000000000, %p22;
	cvt.rn.f32.f64 	%f89, %fd284;
	mad.lo.s32 	%r43, %r2, %r31, %r1;
	cvta.to.global.u64 	%rd54, %rd57;
	mul.wide.s32 	%rd55, %r43, 4;
	add.s64 	%rd56, %rd54, %rd55;
	st.global.f32 	[%rd56], %f89;
$L__BB0_28:
	ret;

}


// ===== COMPILED SASS (sm_100) =====

	.target	sm_100

	.elftype	@"ET_EXEC"


//--------------------- .note.nv.tkinfo           --------------------------
	.section	.note.nv.tkinfo,"",@"SHT_NOTE"
	.sectionflags	@"SHF_NOTE_NV_TKINFO"
	.tkinfo
        /*0018*/ 	.word	0x00000002
        /*0030*/ 	.string	""
        /*0030*/ 	.string	"ptxas"
        /*0030*/ 	.string	"Cuda compilation tools, release 13.0, V13.0.88"
        /*0030*/ 	.string	"Build cuda_13.0.r13.0/compiler.36424714_0"
        /*0030*/ 	.string	"-arch sm_100 -m 64 "



//--------------------- .note.nv.cuinfo           --------------------------
	.section	.note.nv.cuinfo,"",@"SHT_NOTE"
	.sectionflags	@"SHF_NOTE_NV_CUINFO"
        /*0018*/ 	.short	0x0002
        /*001a*/ 	.short	0x0064
        /*001c*/ 	.short	0x0082
	.zero		2


//--------------------- .nv.info                  --------------------------
	.section	.nv.info,"",@"SHT_CUDA_INFO"
	.align	4


	//----- nvinfo : EIATTR_REGCOUNT
	.align		4
        /*0000*/ 	.byte	0x04, 0x2f
        /*0002*/ 	.short	(.L_1 - .L_0)
	.align		4
.L_0:
        /*0004*/ 	.word	index@(_Z15correlateKerneliiPKfPf)
        /*0008*/ 	.word	0x0000002b


	//----- nvinfo : EIATTR_FRAME_SIZE
	.align		4
.L_1:
        /*000c*/ 	.byte	0x04, 0x11
        /*000e*/ 	.short	(.L_3 - .L_2)
	.align		4
.L_2:
        /*0010*/ 	.word	index@($__internal_1_$__cuda_sm20_dsqrt_rn_f64_mediumpath_v1)
        /*0014*/ 	.word	0x00000000


	//----- nvinfo : EIATTR_FRAME_SIZE
	.align		4
.L_3:
        /*0018*/ 	.byte	0x04, 0x11
        /*001a*/ 	.short	(.L_5 - .L_4)
	.align		4
.L_4:
        /*001c*/ 	.word	index@($__internal_0_$__cuda_sm20_div_rn_f64_full)
        /*0020*/ 	.word	0x00000000


	//----- nvinfo : EIATTR_FRAME_SIZE
	.align		4
.L_5:
        /*0024*/ 	.byte	0x04, 0x11
        /*0026*/ 	.short	(.L_7 - .L_6)
	.align		4
.L_6:
        /*0028*/ 	.word	index@(_Z15correlateKerneliiPKfPf)
        /*002c*/ 	.word	0x00000000


	//----- nvinfo : EIATTR_MIN_STACK_SIZE
	.align		4
.L_7:
        /*0030*/ 	.byte	0x04, 0x12
        /*0032*/ 	.short	(.L_9 - .L_8)
	.align		4
.L_8:
        /*0034*/ 	.word	index@(_Z15correlateKerneliiPKfPf)
        /*0038*/ 	.word	0x00000000
.L_9:


//--------------------- .nv.compat                --------------------------
	.section	.nv.compat,"",@"SHT_CUDA_COMPAT_INFO"
	.align	4
        /*0000*/ 	.byte	0x02, 0x09, 0x00, 0x00, 0x02, 0x02, 0x01, 0x00, 0x02, 0x05, 0x05, 0x00, 0x03, 0x07, 0x01, 0x01
        /*0010*/ 	.byte	0x02, 0x03, 0x00, 0x00, 0x02, 0x06, 0x01, 0x00, 0x04, 0x0b, 0x08, 0x00, 0x01, 0x00, 0x00, 0x00
        /*0020*/ 	.byte	0x00, 0x00, 0x00, 0x00


//--------------------- .nv.info._Z15correlateKerneliiPKfPf --------------------------
	.section	.nv.info._Z15correlateKerneliiPKfPf,"",@"SHT_CUDA_INFO"
	.sectionflags	@""
	.align	4


	//----- nvinfo : EIATTR_CUDA_API_VERSION
	.align		4
        /*0000*/ 	.byte	0x04, 0x37
        /*0002*/ 	.short	(.L_11 - .L_10)
.L_10:
        /*0004*/ 	.word	0x00000082


	//----- nvinfo : EIATTR_KPARAM_INFO
	.align		4
.L_11:
        /*0008*/ 	.byte	0x04, 0x17
        /*000a*/ 	.short	(.L_13 - .L_12)
.L_12:
        /*000c*/ 	.word	0x00000000
        /*0010*/ 	.short	0x0003
        /*0012*/ 	.short	0x0010
        /*0014*/ 	.byte	0x00, 0xf5, 0x21, 0x00


	//----- nvinfo : EIATTR_KPARAM_INFO
	.align		4
.L_13:
        /*0018*/ 	.byte	0x04, 0x17
        /*001a*/ 	.short	(.L_15 - .L_14)
.L_14:
        /*001c*/ 	.word	0x00000000
        /*0020*/ 	.short	0x0002
        /*0022*/ 	.short	0x0008
        /*0024*/ 	.byte	0x00, 0xf5, 0x21, 0x00


	//----- nvinfo : EIATTR_KPARAM_INFO
	.align		4
.L_15:
        /*0028*/ 	.byte	0x04, 0x17
        /*002a*/ 	.short	(.L_17 - .L_16)
.L_16:
        /*002c*/ 	.word	0x00000000
        /*0030*/ 	.short	0x0001
        /*0032*/ 	.short	0x0004
        /*0034*/ 	.byte	0x00, 0xf0, 0x11, 0x00


	//----- nvinfo : EIATTR_KPARAM_INFO
	.align		4
.L_17:
        /*0038*/ 	.byte	0x04, 0x17
        /*003a*/ 	.short	(.L_19 - .L_18)
.L_18:
        /*003c*/ 	.word	0x00000000
        /*0040*/ 	.short	0x0000
        /*0042*/ 	.short	0x0000
        /*0044*/ 	.byte	0x00, 0xf0, 0x11, 0x00


	//----- nvinfo : EIATTR_SPARSE_MMA_MASK
	.align		4
.L_19:
        /*0048*/ 	.byte	0x03, 0x50
        /*004a*/ 	.short	0x0000


	//----- nvinfo : EIATTR_MAXREG_COUNT
	.align		4
        /*004c*/ 	.byte	0x03, 0x1b
        /*004e*/ 	.short	0x00ff


	//----- nvinfo : EIATTR_MERCURY_ISA_VERSION
	.align		4
        /*0050*/ 	.byte	0x03, 0x5f
        /*0052*/ 	.short	0x0101


	//----- nvinfo : EIATTR_VRC_CTA_INIT_COUNT
	.align		4
        /*0054*/ 	.byte	0x02, 0x4a
	.zero		1
	.zero		1


	//----- nvinfo : EIATTR_EXIT_INSTR_OFFSETS
	.align		4
        /*0058*/ 	.byte	0x04, 0x1c
        /*005a*/ 	.short	(.L_21 - .L_20)


	//   ....[0]....
.L_20:
        /*005c*/ 	.word	0x000000c0


	//   ....[1]....
        /*0060*/ 	.word	0x000021d0


	//----- nvinfo : EIATTR_CRS_STACK_SIZE
	.align		4
.L_21:
        /*0064*/ 	.byte	0x04, 0x1e
        /*0066*/ 	.short	(.L_23 - .L_22)
.L_22:
        /*0068*/ 	.word	0x00000000


	//----- nvinfo : EIATTR_CBANK_PARAM_SIZE
	.align		4
.L_23:
        /*006c*/ 	.byte	0x03, 0x19
        /*006e*/ 	.short	0x0018


	//----- nvinfo : EIATTR_PARAM_CBANK
	.align		4
        /*0070*/ 	.byte	0x04, 0x0a
        /*0072*/ 	.short	(.L_25 - .L_24)
	.align		4
.L_24:
        /*0074*/ 	.word	index@(.nv.constant0._Z15correlateKerneliiPKfPf)
        /*0078*/ 	.short	0x0380
        /*007a*/ 	.short	0x0018


	//----- nvinfo : EIATTR_SW_WAR
	.align		4
.L_25:
        /*007c*/ 	.byte	0x04, 0x36
        /*007e*/ 	.short	(.L_27 - .L_26)
.L_26:
        /*0080*/ 	.word	0x00000008
.L_27:


//--------------------- .nv.callgraph             --------------------------
	.section	.nv.callgraph,"",@"SHT_CUDA_CALLGRAPH"
	.align	4
	.sectionentsize	8
	.align		4
        /*0000*/ 	.word	0x00000000
	.align		4
        /*0004*/ 	.word	0xffffffff
	.align		4
        /*0008*/ 	.word	0x00000000
	.align		4
        /*000c*/ 	.word	0xfffffffe
	.align		4
        /*0010*/ 	.word	0x00000000
	.align		4
        /*0014*/ 	.word	0xfffffffd
	.align		4
        /*0018*/ 	.word	0x00000000
	.align		4
        /*001c*/ 	.word	0xfffffffc


//--------------------- .text._Z15correlateKerneliiPKfPf --------------------------
	.section	.text._Z15correlateKerneliiPKfPf,"ax",@progbits
	.align	128
        .global         _Z15correlateKerneliiPKfPf
        .type           _Z15correlateKerneliiPKfPf,@function
        .size           _Z15correlateKerneliiPKfPf,(.L_x_31 - _Z15correlateKerneliiPKfPf)
        .other          _Z15correlateKerneliiPKfPf,@"STO_CUDA_ENTRY STV_DEFAULT"
_Z15correlateKerneliiPKfPf:
.text._Z15correlateKerneliiPKfPf:
[----:B------:R-:W-:Y:S01]  /*0000*/  LDC R1, c[0x0][0x37c] ;  /* 0x0000df00ff017b82 */ /* 0x000fe20000000800 */
[----:B------:R-:W0:Y:S07]  /*0010*/  S2R R3, SR_TID.Y ;  /* 0x0000000000037919 */ /* 0x000e2e0000002200 */
[----:B------:R-:W0:Y:S01]  /*0020*/  S2UR UR4, SR_CTAID.Y ;  /* 0x00000000000479c3 */ /* 0x000e220000002600 */
[----:B------:R-:W1:Y:S01]  /*0030*/  LDCU UR6, c[0x0][0x380] ;  /* 0x00007000ff0677ac */ /* 0x000e620008000800 */
[----:B------:R-:W2:Y:S06]  /*0040*/  S2R R5, SR_TID.X ;  /* 0x0000000000057919 */ /* 0x000eac0000002100 */
[----:B------:R-:W0:Y:S08]  /*0050*/  LDC R0, c[0x0][0x364] ;  /* 0x0000d900ff007b82 */ /* 0x000e300000000800 */
[----:B------:R-:W2:Y:S08]  /*0060*/  S2UR UR5, SR_CTAID.X ;  /* 0x00000000000579c3 */ /* 0x000eb00000002500 */
[----:B------:R-:W2:Y:S01]  /*0070*/  LDC R2, c[0x0][0x360] ;  /* 0x0000d800ff027b82 */ /* 0x000ea20000000800 */
[----:B0-----:R-:W-:-:S05]  /*0080*/  IMAD R0, R0, UR4, R3 ;  /* 0x0000000400007c24 */ /* 0x001fca000f8e0203 */
[----:B-1----:R-:W-:Y:S01]  /*0090*/  ISETP.GE.AND P0, PT, R0, UR6, PT ;  /* 0x0000000600007c0c */ /* 0x002fe2000bf06270 */
[----:B--2---:R-:W-:-:S05]  /*00a0*/  IMAD R2, R2, UR5, R5 ;  /* 0x0000000502027c24 */ /* 0x004fca000f8e0205 */
[----:B------:R-:W-:-:S13]  /*00b0*/  ISETP.GT.OR P0, PT, R2, R0, P0 ;  /* 0x000000000200720c */ /* 0x000fda0000704670 */
[----:B------:R-:W-:Y:S05]  /*00c0*/  @P0 EXIT ;  /* 0x000000000000094d */ /* 0x000fea0003800000 */
[----:B------:R-:W0:Y:S01]  /*00d0*/  LDCU UR7, c[0x0][0x384] ;  /* 0x00007080ff0777ac */ /* 0x000e220008000800 */
[----:B------:R-:W1:Y:S01]  /*00e0*/  LDC.64 R18, c[0x0][0x388] ;  /* 0x0000e200ff127b82 */ /* 0x000e620000000a00 */
[----:B------:R-:W-:Y:S02]  /*00f0*/  CS2R R4, SRZ ;  /* 0x0000000000047805 */ /* 0x000fe4000001ff00 */
[----:B------:R-:W-:Y:S01]  /*0100*/  CS2R R6, SRZ ;  /* 0x0000000000067805 */ /* 0x000fe2000001ff00 */
[----:B------:R-:W2:Y:S01]  /*0110*/  LDCU.64 UR8, c[0x0][0x358] ;  /* 0x00006b00ff0877ac */ /* 0x000ea20008000a00 */
[----:B0-----:R-:W-:Y:S02]  /*0120*/  UISETP.GE.AND UP0, UPT, UR7, 0x1, UPT ;  /* 0x000000010700788c */ /* 0x001fe4000bf06270 */
[----:B------:R-:W-:Y:S02]  /*0130*/  IMAD R17, R0, UR7, RZ ;  /* 0x0000000700117c24 */ /* 0x000fe4000f8e02ff */
[----:B------:R-:W-:-:S02]  /*0140*/  IMAD R21, R2, UR7, RZ ;  /* 0x0000000702157c24 */ /* 0x000fc4000f8e02ff */
[----:B------:R-:W-:-:S04]  /*0150*/  IMAD.WIDE R14, R17, 0x4, RZ ;  /* 0x00000004110e7825 */ /* 0x000fc800078e02ff */
[----:B-1----:R-:W-:-:S04]  /*0160*/  IMAD.WIDE R16, R17, 0x4, R18 ;  /* 0x0000000411107825 */ /* 0x002fc800078e0212 */
[----:B------:R-:W-:-:S04]  /*0170*/  IMAD.WIDE R18, R21, 0x4, R18 ;  /* 0x0000000415127825 */ /* 0x000fc800078e0212 */
[----:B------:R-:W-:Y:S01]  /*0180*/  IMAD.WIDE R20, R21, 0x4, RZ ;  /* 0x0000000415147825 */ /* 0x000fe200078e02ff */
[----:B--2---:R-:W-:Y:S06]  /*0190*/  BRA.U !UP0, `(.L_x_0) ;  /* 0x0000000d08a07547 */ /* 0x004fec000b800000 */
[----:B------:R-:W-:Y:S01]  /*01a0*/  UISETP.GE.U32.AND UP2, UPT, UR7, 0x10, UPT ;  /* 0x000000100700788c */ /* 0x000fe2000bf46070 */
[----:B------:R-:W-:Y:S01]  /*01b0*/  IMAD.MOV.U32 R3, RZ, RZ, RZ ;  /* 0x000000ffff037224 */ /* 0x000fe200078e00ff */
[----:B------:R-:W-:Y:S01]  /*01c0*/  ULOP3.LUT UR4, UR7, 0xf, URZ, 0xc0, !UPT ;  /* 0x0000000f07047892 */ /* 0x000fe2000f8ec0ff */
[----:B------:R-:W-:Y:S02]  /*01d0*/  CS2R R6, SRZ ;  /* 0x0000000000067805 */ /* 0x000fe4000001ff00 */
[----:B------:R-:W-:Y:S01]  /*01e0*/  CS2R R4, SRZ ;  /* 0x0000000000047805 */ /* 0x000fe2000001ff00 */
[----:B------:R-:W-:-:S03]  /*01f0*/  UISETP.NE.AND UP1, UPT, UR4, URZ, UPT ;  /* 0x000000ff0400728c */ /* 0x000fc6000bf25270 */
[----:B------:R-:W-:Y:S08]  /*0200*/  BRA.U !UP2, `(.L_x_1) ;  /* 0x000000050abc7547 */ /* 0x000ff0000b800000 */
[----:B------:R-:W-:Y:S01]  /*0210*/  ULOP3.LUT UR5, UR7, 0x7ffffff0, URZ, 0xc0, !UPT ;  /* 0x7ffffff007057892 */ /* 0x000fe2000f8ec0ff */
[----:B------:R-:W-:Y:S02]  /*0220*/  IADD3 R12, P0, PT, R16, 0x20, RZ ;  /* 0x00000020100c7810 */ /* 0x000fe40007f1e0ff */
[----:B------:R-:W-:Y:S02]  /*0230*/  CS2R R6, SRZ ;  /* 0x0000000000067805 */ /* 0x000fe4000001ff00 */
[----:B------:R-:W-:Y:S01]  /*0240*/  IADD3 R10, P1, PT, R18, 0x20, RZ ;  /* 0x00000020120a7810 */ /* 0x000fe20007f3e0ff */
[----:B------:R-:W-:Y:S01]  /*0250*/  UIADD3 UR6, UPT, UPT, -UR5, URZ, URZ ;  /* 0x000000ff05067290 */ /* 0x000fe2000fffe1ff */
[----:B------:R-:W-:-:S03]  /*0260*/  IMAD.X R13, RZ, RZ, R17, P0 ;  /* 0x000000ffff0d7224 */ /* 0x000fc600000e0611 */
[----:B------:R-:W-:Y:S02]  /*0270*/  IMAD.X R11, RZ, RZ, R19, P1 ;  /* 0x000000ffff0b7224 */ /* 0x000fe400008e0613 */
[----:B------:R-:W-:-:S07]  /*0280*/  IMAD.U32 R3, RZ, RZ, UR5 ;  /* 0x00000005ff037e24 */ /* 0x000fce000f8e00ff */
.L_x_2:
[----:B------:R-:W2:Y:S04]  /*0290*/  LDG.E R9, desc[UR8][R12.64+-0x20] ;  /* 0xffffe0080c097981 */ /* 0x000ea8000c1e1900 */
[----:B------:R-:W3:Y:S04]  /*02a0*/  LDG.E R37, desc[UR8][R10.64+-0x20] ;  /* 0xffffe0080a257981 */ /* 0x000ee8000c1e1900 */
[----:B------:R-:W4:Y:S04]  /*02b0*/  LDG.E R36, desc[UR8][R12.64+-0x1c] ;  /* 0xffffe4080c247981 */ /* 0x000f28000c1e1900 */
[----:B------:R-:W5:Y:S04]  /*02c0*/  LDG.E R8, desc[UR8][R10.64+-0x1c] ;  /* 0xffffe4080a087981 */ /* 0x000f68000c1e1900 */
        /* <DEDUP_REMOVED lines=9> */
[----:B------:R-:W5:Y:S01]  /*0360*/  LDG.E R31, desc[UR8][R12.64+-0x8] ;  /* 0xfffff8080c1f7981 */ /* 0x000f62000c1e1900 */
[----:B--2---:R-:W0:Y:S08]  /*0370*/  F2F.F64.F32 R24, R9 ;  /* 0x0000000900187310 */ /* 0x004e300000201800 */
[----:B---3--:R-:W1:Y:S01]  /*0380*/  F2F.F64.F32 R22, R37 ;  /* 0x0000002500167310 */ /* 0x008e620000201800 */
[----:B0-----:R-:W-:-:S07]  /*0390*/  DADD R4, R24, R4 ;  /* 0x0000000018047229 */ /* 0x001fce0000000004 */
[----:B----4-:R-:W0:Y:S01]  /*03a0*/  F2F.F64.F32 R24, R36 ;  /* 0x0000002400187310 */ /* 0x010e220000201800 */
[----:B-1----:R-:W-:Y:S01]  /*03b0*/  DADD R22, R22, R6 ;  /* 0x0000000016167229 */ /* 0x002fe20000000006 */
[----:B------:R-:W2:Y:S04]  /*03c0*/  LDG.E R6, desc[UR8][R12.64+-0x4] ;  /* 0xfffffc080c067981 */ /* 0x000ea8000c1e1900 */
[----:B------:R-:W3:Y:S01]  /*03d0*/  LDG.E R7, desc[UR8][R10.64] ;  /* 0x000000080a077981 */ /* 0x000ee2000c1e1900 */
[----:B0-----:R-:W-:-:S03]  /*03e0*/  DADD R24, R4, R24 ;  /* 0x0000000004187229 */ /* 0x001fc60000000018 */
[----:B------:R-:W4:Y:S04]  /*03f0*/  LDG.E R4, desc[UR8][R10.64+-0x4] ;  /* 0xfffffc080a047981 */ /* 0x000f28000c1e1900 */
[----:B------:R-:W3:Y:S01]  /*0400*/  LDG.E R5, desc[UR8][R12.64] ;  /* 0x000000080c057981 */ /* 0x000ee2000c1e1900 */
[----:B-----5:R-:W0:Y:S02]  /*0410*/  F2F.F64.F32 R8, R8 ;  /* 0x0000000800087310 */ /* 0x020e240000201800 */
[----:B0-----:R-:W-:-:S06]  /*0420*/  DADD R8, R22, R8 ;  /* 0x0000000016087229 */ /* 0x001fcc0000000008 */
[----:B------:R-:W0:Y:S08]  /*0430*/  F2F.F64.F32 R22, R27 ;  /* 0x0000001b00167310 */ /* 0x000e300000201800 */
[----:B------:R-:W1:Y:S01]  /*0440*/  F2F.F64.F32 R26, R26 ;  /* 0x0000001a001a7310 */ /* 0x000e620000201800 */
[----:B0-----:R-:W-:-:S07]  /*0450*/  DADD R22, R24, R22 ;  /* 0x0000000018167229 */ /* 0x001fce0000000016 */
[----:B------:R-:W0:Y:S08]  /*0460*/  F2F.F64.F32 R24, R29 ;  /* 0x0000001d00187310 */ /* 0x000e300000201800 */
[----:B------:R-:W5:Y:S01]  /*0470*/  F2F.F64.F32 R28, R28 ;  /* 0x0000001c001c7310 */ /* 0x000f620000201800 */
[----:B-1----:R-:W-:Y:S02]  /*0480*/  DADD R26, R8, R26 ;  /* 0x00000000081a7229 */ /* 0x002fe4000000001a */
[----:B0-----:R-:W-:Y:S01]  /*0490*/  DADD R22, R22, R24 ;  /* 0x0000000016167229 */ /* 0x001fe20000000018 */
[----:B------:R-:W3:Y:S04]  /*04a0*/  LDG.E R24, desc[UR8][R12.64+0x4] ;  /* 0x000004080c187981 */ /* 0x000ee8000c1e1900 */
[----:B------:R-:W0:Y:S08]  /*04b0*/  F2F.F64.F32 R8, R35 ;  /* 0x0000002300087310 */ /* 0x000e300000201800 */
[----:B------:R-:W1:Y:S01]  /*04c0*/  F2F.F64.F32 R36, R33 ;  /* 0x0000002100247310 */ /* 0x000e620000201800 */
[----:B-----5:R-:W-:Y:S01]  /*04d0*/  DADD R26, R26, R28 ;  /* 0x000000001a1a7229 */ /* 0x020fe2000000001c */
[----:B------:R-:W5:Y:S06]  /*04e0*/  LDG.E R29, desc[UR8][R10.64+0x4] ;  /* 0x000004080a1d7981 */ /* 0x000f6c000c1e1900 */
[----:B------:R-:W1:Y:S01]  /*04f0*/  F2F.F64.F32 R38, R30 ;  /* 0x0000001e00267310 */ /* 0x000e620000201800 */
[----:B0-----:R-:W-:Y:S01]  /*0500*/  DADD R22, R22, R8 ;  /* 0x0000000016167229 */ /* 0x001fe20000000008 */
[----:B------:R-:W5:Y:S06]  /*0510*/  LDG.E R28, desc[UR8][R12.64+0x8] ;  /* 0x000008080c1c7981 */ /* 0x000f6c000c1e1900 */
[----:B------:R-:W0:Y:S01]  /*0520*/  F2F.F64.F32 R34, R34 ;  /* 0x0000002200227310 */ /* 0x000e220000201800 */
[----:B-1----:R-:W-:-:S07]  /*0530*/  DADD R26, R26, R36 ;  /* 0x000000001a1a7229 */ /* 0x002fce0000000024 */
[----:B------:R-:W1:Y:S01]  /*0540*/  F2F.F64.F32 R32, R32 ;  /* 0x0000002000207310 */ /* 0x000e620000201800 */
[----:B------:R-:W-:-:S07]  /*0550*/  DADD R38, R26, R38 ;  /* 0x000000001a267229 */ /* 0x000fce0000000026 */
[----:B------:R-:W1:Y:S01]  /*0560*/  F2F.F64.F32 R8, R31 ;  /* 0x0000001f00087310 */ /* 0x000e620000201800 */
[----:B0-----:R-:W-:Y:S02]  /*0570*/  DADD R34, R22, R34 ;  /* 0x0000000016227229 */ /* 0x001fe40000000022 */
[----:B-1----:R-:W-:-:S06]  /*0580*/  DADD R32, R38, R32 ;  /* 0x0000000026207229 */ /* 0x002fcc0000000020 */
[----:B------:R-:W-:Y:S01]  /*0590*/  DADD R34, R34, R8 ;  /* 0x0000000022227229 */ /* 0x000fe20000000008 */
[----:B------:R-:W5:Y:S04]  /*05a0*/  LDG.E R8, desc[UR8][R10.64+0xc] ;  /* 0x00000c080a087981 */ /* 0x000f68000c1e1900 */
[----:B------:R-:W5:Y:S01]  /*05b0*/  LDG.E R9, desc[UR8][R12.64+0x14] ;  /* 0x000014080c097981 */ /* 0x000f62000c1e1900 */
[----:B--2---:R0:W1:Y:S03]  /*05c0*/  F2F.F64.F32 R30, R6 ;  /* 0x00000006001e7310 */ /* 0x0040660000201800 */
[----:B0-----:R-:W2:Y:S05]  /*05d0*/  LDG.E R6, desc[UR8][R10.64+0x8] ;  /* 0x000008080a067981 */ /* 0x001eaa000c1e1900 */
[----:B----4-:R0:W4:Y:S02]  /*05e0*/  F2F.F64.F32 R22, R4 ;  /* 0x0000000400167310 */ /* 0x0101240000201800 */
[----:B0-----:R-:W2:Y:S06]  /*05f0*/  LDG.E R4, desc[UR8][R12.64+0xc] ;  /* 0x00000c080c047981 */ /* 0x001eac000c1e1900 */
[----:B---3--:R0:W3:Y:S01]  /*0600*/  F2F.F64.F32 R26, R5 ;  /* 0x00000005001a7310 */ /* 0x0080e20000201800 */
[----:B-1----:R-:W-:Y:S01]  /*0610*/  DADD R30, R34, R30 ;  /* 0x00000000221e7229 */ /* 0x002fe2000000001e */
[----:B------:R-:W2:Y:S01]  /*0620*/  LDG.E R34, desc[UR8][R10.64+0x1c] ;  /* 0x00001c080a227981 */ /* 0x000ea2000c1e1900 */
[----:B----4-:R-:W-:-:S05]  /*0630*/  DADD R22, R32, R22 ;  /* 0x0000000020167229 */ /* 0x010fca0000000016 */
[----:B------:R1:W4:Y:S01]  /*0640*/  F2F.F64.F32 R32, R7 ;  /* 0x0000000700207310 */ /* 0x0003220000201800 */
[----:B0-----:R-:W2:Y:S04]  /*0650*/  LDG.E R5, desc[UR8][R12.64+0x10] ;  /* 0x000010080c057981 */ /* 0x001ea8000c1e1900 */
[----:B-1----:R-:W2:Y:S01]  /*0660*/  LDG.E R7, desc[UR8][R10.64+0x10] ;  /* 0x000010080a077981 */ /* 0x002ea2000c1e1900 */
[----:B---3--:R-:W-:-:S03]  /*0670*/  DADD R26, R30, R26 ;  /* 0x000000001e1a7229 */ /* 0x008fc6000000001a */
[----:B------:R-:W3:Y:S01]  /*0680*/  LDG.E R30, desc[UR8][R10.64+0x14] ;  /* 0x000014080a1e7981 */ /* 0x000ee2000c1e1900 */
[----:B----4-:R-:W-:-:S03]  /*0690*/  DADD R22, R22, R32 ;  /* 0x0000000016167229 */ /* 0x010fc60000000020 */
[----:B------:R-:W4:Y:S04]  /*06a0*/  LDG.E R31, desc[UR8][R12.64+0x18] ;  /* 0x000018080c1f7981 */ /* 0x000f28000c1e1900 */
[----:B------:R-:W4:Y:S04]  /*06b0*/  LDG.E R32, desc[UR8][R10.64+0x18] ;  /* 0x000018080a207981 */ /* 0x000f28000c1e1900 */
[----:B------:R0:W4:Y:S01]  /*06c0*/  LDG.E R33, desc[UR8][R12.64+0x1c] ;  /* 0x00001c080c217981 */ /* 0x000122000c1e1900 */
[----:B------:R-:W1:Y:S02]  /*06d0*/  F2F.F64.F32 R24, R24 ;  /* 0x0000001800187310 */ /* 0x000e640000201800 */
[----:B-1----:R-:W-:-:S06]  /*06e0*/  DADD R24, R26, R24 ;  /* 0x000000001a187229 */ /* 0x002fcc0000000018 */
[----:B-----5:R-:W1:Y:S08]  /*06f0*/  F2F.F64.F32 R26, R29 ;  /* 0x0000001d001a7310 */ /* 0x020e700000201800 */
[----:B------:R-:W5:Y:S01]  /*0700*/  F2F.F64.F32 R28, R28 ;  /* 0x0000001c001c7310 */ /* 0x000f620000201800 */
[----:B-1----:R-:W-:Y:S02]  /*0710*/  DADD R22, R22, R26 ;  /* 0x0000000016167229 */ /* 0x002fe4000000001a */
[----:B-----5:R-:W-:-:S05]  /*0720*/  DADD R24, R24, R28 ;  /* 0x0000000018187229 */ /* 0x020fca000000001c */
[----:B------:R-:W-:Y:S08]  /*0730*/  F2F.F64.F32 R28, R8 ;  /* 0x00000008001c7310 */ /* 0x000ff00000201800 */
[----:B------:R-:W-:Y:S01]  /*0740*/  F2F.F64.F32 R8, R9 ;  /* 0x0000000900087310 */ /* 0x000fe20000201800 */
[----:B------:R-:W-:-:S04]  /*0750*/  UIADD3 UR6, UPT, UPT, UR6, 0x10, URZ ;  /* 0x0000001006067890 */ /* 0x000fc8000fffe0ff */
[----:B------:R-:W-:Y:S01]  /*0760*/  UISETP.NE.AND UP2, UPT, UR6, URZ, UPT ;  /* 0x000000ff0600728c */ /* 0x000fe2000bf45270 */
[----:B0-----:R-:W-:Y:S02]  /*0770*/  IADD3 R12, P0, PT, R12, 0x40, RZ ;  /* 0x000000400c0c7810 */ /* 0x001fe40007f1e0ff */
[----:B------:R-:W-:-:S03]  /*0780*/  IADD3 R10, P1, PT, R10, 0x40, RZ ;  /* 0x000000400a0a7810 */ /* 0x000fc60007f3e0ff */
[----:B------:R-:W-:Y:S02]  /*0790*/  IMAD.X R13, RZ, RZ, R13, P0 ;  /* 0x000000ffff0d7224 */ /* 0x000fe400000e060d */
[----:B------:R-:W-:Y:S01]  /*07a0*/  IMAD.X R11, RZ, RZ, R11, P1 ;  /* 0x000000ffff0b7224 */ /* 0x000fe200008e060b */
[----:B--2---:R-:W0:Y:S08]  /*07b0*/  F2F.F64.F32 R26, R6 ;  /* 0x00000006001a7310 */ /* 0x004e300000201800 */
[----:B------:R-:W1:Y:S01]  /*07c0*/  F2F.F64.F32 R36, R4 ;  /* 0x0000000400247310 */ /* 0x000e620000201800 */
[----:B0-----:R-:W-:-:S07]  /*07d0*/  DADD R22, R22, R26 ;  /* 0x0000000016167229 */ /* 0x001fce000000001a */
[----:B------:R-:W0:Y:S08]  /*07e0*/  F2F.F64.F32 R4, R5 ;  /* 0x0000000500047310 */ /* 0x000e300000201800 */
[----:B------:R-:W2:Y:S01]  /*07f0*/  F2F.F64.F32 R6, R7 ;  /* 0x0000000700067310 */ /* 0x000ea20000201800 */
[----:B-1----:R-:W-:Y:S02]  /*0800*/  DADD R24, R24, R36 ;  /* 0x0000000018187229 */ /* 0x002fe40000000024 */
[----:B------:R-:W-:-:S05]  /*0810*/  DADD R22, R22, R28 ;  /* 0x0000000016167229 */ /* 0x000fca000000001c */
[----:B---3--:R-:W1:Y:S01]  /*0820*/  F2F.F64.F32 R26, R30 ;  /* 0x0000001e001a7310 */ /* 0x008e620000201800 */
[----:B0-----:R-:W-:Y:S02]  /*0830*/  DADD R24, R24, R4 ;  /* 0x0000000018187229 */ /* 0x001fe40000000004 */
[----:B--2---:R-:W-:-:S05]  /*0840*/  DADD R22, R22, R6 ;  /* 0x0000000016167229 */ /* 0x004fca0000000006 */
[----:B----4-:R-:W0:Y:S01]  /*0850*/  F2F.F64.F32 R28, R31 ;  /* 0x0000001f001c7310 */ /* 0x010e220000201800 */
[----:B------:R-:W-:-:S07]  /*0860*/  DADD R24, R24, R8 ;  /* 0x0000000018187229 */ /* 0x000fce0000000008 */
[----:B------:R-:W2:Y:S01]  /*0870*/  F2F.F64.F32 R36, R32 ;  /* 0x0000002000247310 */ /* 0x000ea20000201800 */
[----:B-1----:R-:W-:-:S07]  /*0880*/  DADD R22, R22, R26 ;  /* 0x0000000016167229 */ /* 0x002fce000000001a */
[----:B------:R-:W1:Y:S01]  /*0890*/  F2F.F64.F32 R4, R33 ;  /* 0x0000002100047310 */ /* 0x000e620000201800 */
[----:B0-----:R-:W-:-:S07]  /*08a0*/  DADD R24, R24, R28 ;  /* 0x0000000018187229 */ /* 0x001fce000000001c */
[----:B------:R-:W0:Y:S01]  /*08b0*/  F2F.F64.F32 R34, R34 ;  /* 0x0000002200227310 */ /* 0x000e220000201800 */
[----:B--2---:R-:W-:Y:S02]  /*08c0*/  DADD R22, R22, R36 ;  /* 0x0000000016167229 */ /* 0x004fe40000000024 */
[----:B-1----:R-:W-:-:S06]  /*08d0*/  DADD R4, R24, R4 ;  /* 0x0000000018047229 */ /* 0x002fcc0000000004 */
[----:B0-----:R-:W-:Y:S01]  /*08e0*/  DADD R6, R22, R34 ;  /* 0x0000000016067229 */ /* 0x001fe20000000022 */
[----:B------:R-:W-:Y:S10]  /*08f0*/  BRA.U UP2, `(.L_x_2) ;  /* 0xfffffff902647547 */ /* 0x000ff4000b83ffff */
.L_x_1:
[----:B------:R-:W-:Y:S05]  /*0900*/  BRA.U !UP1, `(.L_x_0) ;  /* 0x0000000509c47547 */ /* 0x000fea000b800000 */
[----:B------:R-:W-:Y:S02]  /*0910*/  UISETP.GE.U32.AND UP1, UPT, UR4, 0x8, UPT ;  /* 0x000000080400788c */ /* 0x000fe4000bf26070 */
[----:B------:R-:W-:-:S04]  /*0920*/  ULOP3.LUT UR5, UR7, 0x7, URZ, 0xc0, !UPT ;  /* 0x0000000707057892 */ /* 0x000fc8000f8ec0ff */
[----:B------:R-:W-:-:S03]  /*0930*/  UISETP.NE.AND UP2, UPT, UR5, URZ, UPT ;  /* 0x000000ff0500728c */ /* 0x000fc6000bf45270 */
[----:B------:R-:W-:Y:S08]  /*0940*/  BRA.U !UP1, `(.L_x_3) ;  /* 0x0000000109cc7547 */ /* 0x000ff0000b800000 */
[----:B------:R-:W-:-:S05]  /*0950*/  IMAD.WIDE.U32 R38, R3, 0x4, R16 ;  /* 0x0000000403267825 */ /* 0x000fca00078e0010 */
[----:B------:R-:W2:Y:S01]  /*0960*/  LDG.E R37, desc[UR8][R38.64] ;  /* 0x0000000826257981 */ /* 0x000ea2000c1e1900 */
[----:B------:R-:W-:-:S03]  /*0970*/  IMAD.WIDE.U32 R34, R3, 0x4, R18 ;  /* 0x0000000403227825 */ /* 0x000fc600078e0012 */
        /* <DEDUP_REMOVED lines=15> */
[----:B------:R-:W-:Y:S01]  /*0a70*/  VIADD R3, R3, 0x8 ;  /* 0x0000000803037836 */ /* 0x000fe20000000000 */
[----:B--2---:R-:W0:Y:S08]  /*0a80*/  F2F.F64.F32 R26, R37 ;  /* 0x00000025001a7310 */ /* 0x004e300000201800 */
[----:B---3--:R-:W1:Y:S01]  /*0a90*/  F2F.F64.F32 R24, R40 ;  /* 0x0000002800187310 */ /* 0x008e620000201800 */
[----:B0-----:R-:W-:-:S07]  /*0aa0*/  DADD R26, R4, R26 ;  /* 0x00000000041a7229 */ /* 0x001fce000000001a */
[----:B----4-:R-:W0:Y:S01]  /*0ab0*/  F2F.F64.F32 R22, R22 ;  /* 0x0000001600167310 */ /* 0x010e220000201800 */
[----:B-1----:R-:W-:-:S07]  /*0ac0*/  DADD R24, R26, R24 ;  /* 0x000000001a187229 */ /* 0x002fce0000000018 */
[----:B-----5:R-:W1:Y:S01]  /*0ad0*/  F2F.F64.F32 R26, R29 ;  /* 0x0000001d001a7310 */ /* 0x020e620000201800 */
[----:B0-----:R-:W-:-:S07]  /*0ae0*/  DADD R22, R6, R22 ;  /* 0x0000000006167229 */ /* 0x001fce0000000016 */
[----:B------:R-:W0:Y:S01]  /*0af0*/  F2F.F64.F32 R4, R36 ;  /* 0x0000002400047310 */ /* 0x000e220000201800 */
[----:B-1----:R-:W-:-:S07]  /*0b00*/  DADD R22, R22, R26 ;  /* 0x0000000016167229 */ /* 0x002fce000000001a */
[----:B------:R-:W1:Y:S08]  /*0b10*/  F2F.F64.F32 R26, R12 ;  /* 0x0000000c001a7310 */ /* 0x000e700000201800 */
[----:B------:R-:W2:Y:S01]  /*0b20*/  F2F.F64.F32 R28, R28 ;  /* 0x0000001c001c7310 */ /* 0x000ea20000201800 */
[----:B0-----:R-:W-:-:S07]  /*0b30*/  DADD R4, R24, R4 ;  /* 0x0000000018047229 */ /* 0x001fce0000000004 */
[----:B------:R-:W0:Y:S01]  /*0b40*/  F2F.F64.F32 R12, R13 ;  /* 0x0000000d000c7310 */ /* 0x000e220000201800 */
[----:B-1----:R-:W-:-:S07]  /*0b50*/  DADD R22, R22, R26 ;  /* 0x0000000016167229 */ /* 0x002fce000000001a */
[----:B------:R-:W1:Y:S01]  /*0b60*/  F2F.F64.F32 R6, R8 ;  /* 0x0000000800067310 */ /* 0x000e620000201800 */
[----:B--2---:R-:W-:-:S07]  /*0b70*/  DADD R4, R4, R28 ;  /* 0x0000000004047229 */ /* 0x004fce000000001c */
        /* <DEDUP_REMOVED lines=13> */
[----:B0-----:R-:W-:Y:S02]  /*0c50*/  DADD R22, R22, R4 ;  /* 0x0000000016167229 */ /* 0x001fe40000000004 */
[----:B-1----:R-:W-:-:S06]  /*0c60*/  DADD R4, R6, R10 ;  /* 0x0000000006047229 */ /* 0x002fcc000000000a */
[----:B--2---:R-:W-:-:S11]  /*0c70*/  DADD R6, R22, R8 ;  /* 0x0000000016067229 */ /* 0x004fd60000000008 */
.L_x_3:
[----:B------:R-:W-:Y:S05]  /*0c80*/  BRA.U !UP2, `(.L_x_0) ;  /* 0x000000010ae47547 */ /* 0x000fea000b800000 */
[----:B------:R-:W-:Y:S02]  /*0c90*/  UISETP.GE.U32.AND UP1, UPT, UR5, 0x4, UPT ;  /* 0x000000040500788c */ /* 0x000fe4000bf26070 */
[----:B------:R-:W-:-:S04]  /*0ca0*/  ULOP3.LUT UR4, UR7, 0x3, URZ, 0xc0, !UPT ;  /* 0x0000000307047892 */ /* 0x000fc8000f8ec0ff */
[----:B------:R-:W-:-:S03]  /*0cb0*/  UISETP.NE.AND UP2, UPT, UR4, URZ, UPT ;  /* 0x000000ff0400728c */ /* 0x000fc6000bf45270 */
[----:B------:R-:W-:Y:S08]  /*0cc0*/  BRA.U !UP1, `(.L_x_4) ;  /* 0x00000001096c7547 */ /* 0x000ff0000b800000 */
[----:B------:R-:W-:-:S04]  /*0cd0*/  IMAD.WIDE.U32 R30, R3, 0x4, R16 ;  /* 0x00000004031e7825 */ /* 0x000fc800078e0010 */
[C---:B------:R-:W-:Y:S01]  /*0ce0*/  IMAD.WIDE.U32 R32, R3.reuse, 0x4, R18 ;  /* 0x0000000403207825 */ /* 0x040fe200078e0012 */
[----:B------:R-:W2:Y:S04]  /*0cf0*/  LDG.E R34, desc[UR8][R30.64] ;  /* 0x000000081e227981 */ /* 0x000ea8000c1e1900 */
[----:B------:R-:W3:Y:S04]  /*0d00*/  LDG.E R35, desc[UR8][R32.64] ;  /* 0x0000000820237981 */ /* 0x000ee8000c1e1900 */
[----:B------:R-:W4:Y:S04]  /*0d10*/  LDG.E R36, desc[UR8][R30.64+0x4] ;  /* 0x000004081e247981 */ /* 0x000f28000c1e1900 */
[----:B------:R-:W5:Y:S04]  /*0d20*/  LDG.E R37, desc[UR8][R32.64+0x4] ;  /* 0x0000040820257981 */ /* 0x000f68000c1e1900 */
[----:B------:R-:W5:Y:S04]  /*0d30*/  LDG.E R38, desc[UR8][R30.64+0x8] ;  /* 0x000008081e267981 */ /* 0x000f68000c1e1900 */
[----:B------:R-:W5:Y:S04]  /*0d40*/  LDG.E R25, desc[UR8][R32.64+0x8] ;  /* 0x0000080820197981 */ /* 0x000f68000c1e1900 */
[----:B------:R-:W5:Y:S04]  /*0d50*/  LDG.E R10, desc[UR8][R30.64+0xc] ;  /* 0x00000c081e0a7981 */ /* 0x000f68000c1e1900 */
[----:B------:R-:W5:Y:S01]  /*0d60*/  LDG.E R24, desc[UR8][R32.64+0xc] ;  /* 0x00000c0820187981 */ /* 0x000f62000c1e1900 */
[----:B------:R-:W-:Y:S01]  /*0d70*/  VIADD R3, R3, 0x4 ;  /* 0x0000000403037836 */ /* 0x000fe20000000000 */
[----:B--2---:R-:W0:Y:S08]  /*0d80*/  F2F.F64.F32 R26, R34 ;  /* 0x00000022001a7310 */ /* 0x004e300000201800 */
[----:B---3--:R-:W1:Y:S08]  /*0d90*/  F2F.F64.F32 R28, R35 ;  /* 0x00000023001c7310 */ /* 0x008e700000201800 */
[----:B----4-:R-:W2:Y:S01]  /*0da0*/  F2F.F64.F32 R12, R36 ;  /* 0x00000024000c7310 */ /* 0x010ea20000201800 */
[----:B0-----:R-:W-:-:S07]  /*0db0*/  DADD R26, R4, R26 ;  /* 0x00000000041a7229 */ /* 0x001fce000000001a */
[----:B-----5:R-:W0:Y:S01]  /*0dc0*/  F2F.F64.F32 R22, R37 ;  /* 0x0000002500167310 */ /* 0x020e220000201800 */
        /* <DEDUP_REMOVED lines=8> */
[----:B--2---:R-:W-:Y:S02]  /*0e50*/  DADD R22, R22, R4 ;  /* 0x0000000016167229 */ /* 0x004fe40000000004 */
[----:B0-----:R-:W-:-:S06]  /*0e60*/  DADD R4, R8, R10 ;  /* 0x0000000008047229 */ /* 0x001fcc000000000a */
[----:B-1----:R-:W-:-:S11]  /*0e70*/  DADD R6, R22, R6 ;  /* 0x0000000016067229 */ /* 0x002fd60000000006 */
.L_x_4:
[----:B------:R-:W-:Y:S05]  /*0e80*/  BRA.U !UP2, `(.L_x_0) ;  /* 0x000000010a647547 */ /* 0x000fea000b800000 */
[----:B------:R-:W0:Y:S01]  /*0e90*/  LDCU.64 UR10, c[0x0][0x388] ;  /* 0x00007100ff0a77ac */ /* 0x000e220008000a00 */
[----:B------:R-:W-:Y:S01]  /*0ea0*/  IMAD.WIDE.U32 R8, R3, 0x4, R20 ;  /* 0x0000000403087825 */ /* 0x000fe200078e0014 */
[----:B------:R-:W-:-:S03]  /*0eb0*/  UIADD3 UR4, UPT, UPT, -UR4, URZ, URZ ;  /* 0x000000ff04047290 */ /* 0x000fc6000fffe1ff */
[----:B------:R-:W-:Y:S01]  /*0ec0*/  IMAD.WIDE.U32 R10, R3, 0x4, R14 ;  /* 0x00000004030a7825 */ /* 0x000fe200078e000e */
[----:B0-----:R-:W-:Y:S02]  /*0ed0*/  IADD3 R23, P0, PT, R8, UR10, RZ ;  /* 0x0000000a08177c10 */ /* 0x001fe4000ff1e0ff */
[----:B------:R-:W-:Y:S02]  /*0ee0*/  IADD3 R3, P1, PT, R10, UR10, RZ ;  /* 0x0000000a0a037c10 */ /* 0x000fe4000ff3e0ff */
[----:B------:R-:W-:Y:S02]  /*0ef0*/  IADD3.X R24, PT, PT, R9, UR11, RZ, P0, !PT ;  /* 0x0000000b09187c10 */ /* 0x000fe400087fe4ff */
[----:B------:R-:W-:-:S09]  /*0f00*/  IADD3.X R22, PT, PT, R11, UR11, RZ, P1, !PT ;  /* 0x0000000b0b167c10 */ /* 0x000fd20008ffe4ff */
.L_x_5:
[----:B------:R-:W-:Y:S01]  /*0f10*/  MOV R12, R3 ;  /* 0x00000003000c7202 */ /* 0x000fe20000000f00 */
[----:B------:R-:W-:-:S05]  /*0f20*/  IMAD.MOV.U32 R13, RZ, RZ, R22 ;  /* 0x000000ffff0d7224 */ /* 0x000fca00078e0016 */
[----:B------:R0:W2:Y:S02]  /*0f30*/  LDG.E R8, desc[UR8][R12.64] ;  /* 0x000000080c087981 */ /* 0x0000a4000c1e1900 */
[----:B0-----:R-:W-:Y:S02]  /*0f40*/  IMAD.MOV.U32 R12, RZ, RZ, R23 ;  /* 0x000000ffff0c7224 */ /* 0x001fe400078e0017 */
[----:B------:R-:W-:-:S05]  /*0f50*/  IMAD.MOV.U32 R13, RZ, RZ, R24 ;  /* 0x000000ffff0d7224 */ /* 0x000fca00078e0018 */
[----:B------:R-:W3:Y:S01]  /*0f60*/  LDG.E R10, desc[UR8][R12.64] ;  /* 0x000000080c0a7981 */ /* 0x000ee2000c1e1900 */
[----:B------:R-:W-:Y:S01]  /*0f70*/  UIADD3 UR4, UPT, UPT, UR4, 0x1, URZ ;  /* 0x0000000104047890 */ /* 0x000fe2000fffe0ff */
[----:B------:R-:W-:Y:S02]  /*0f80*/  IADD3 R3, P1, PT, R3, 0x4, RZ ;  /* 0x0000000403037810 */ /* 0x000fe40007f3e0ff */
[----:B------:R-:W-:Y:S01]  /*0f90*/  IADD3 R23, P0, PT, R23, 0x4, RZ ;  /* 0x0000000417177810 */ /* 0x000fe20007f1e0ff */
[----:B------:R-:W-:Y:S02]  /*0fa0*/  UISETP.NE.AND UP1, UPT, UR4, URZ, UPT ;  /* 0x000000ff0400728c */ /* 0x000fe4000bf25270 */
[----:B------:R-:W-:Y:S02]  /*0fb0*/  IMAD.X R22, RZ, RZ, R22, P1 ;  /* 0x000000ffff167224 */ /* 0x000fe400008e0616 */
[----:B------:R-:W-:Y:S01]  /*0fc0*/  IMAD.X R24, RZ, RZ, R24, P0 ;  /* 0x000000ffff187224 */ /* 0x000fe200000e0618 */
[----:B--2---:R-:W0:Y:S02]  /*0fd0*/  F2F.F64.F32 R8, R8 ;  /* 0x0000000800087310 */ /* 0x004e240000201800 */
[----:B0-----:R-:W-:-:S06]  /*0fe0*/  DADD R4, R8, R4 ;  /* 0x0000000008047229 */ /* 0x001fcc0000000004 */
[----:B---3--:R-:W0:Y:S02]  /*0ff0*/  F2F.F64.F32 R10, R10 ;  /* 0x0000000a000a7310 */ /* 0x008e240000201800 */
[----:B0-----:R-:W-:Y:S01]  /*1000*/  DADD R6, R10, R6 ;  /* 0x000000000a067229 */ /* 0x001fe20000000006 */
[----:B------:R-:W-:Y:S10]  /*1010*/  BRA.U UP1, `(.L_x_5) ;  /* 0xfffffffd01bc7547 */ /* 0x000ff4000b83ffff */
.L_x_0:
[----:B------:R-:W0:Y:S01]  /*1020*/  I2F.F64 R10, UR7 ;  /* 0x00000007000a7d12 */ /* 0x000e220008201c00 */
[----:B------:R-:W-:Y:S01]  /*1030*/  IMAD.MOV.U32 R8, RZ, RZ, 0x1 ;  /* 0x00000001ff087424 */ /* 0x000fe200078e00ff */
[----:B------:R-:W-:Y:S01]  /*1040*/  FSETP.GEU.AND P1, PT, |R5|, 6.5827683646048100446e-37, PT ;  /* 0x036000000500780b */ /* 0x000fe20003f2e200 */
[----:B------:R-:W-:Y:S05]  /*1050*/  BSSY.RECONVERGENT B0, `(.L_x_6) ;  /* 0x0000015000007945 */ /* 0x000fea0003800200 */
[----:B0-----:R-:W0:Y:S02]  /*1060*/  MUFU.RCP64H R9, R11 ;  /* 0x0000000b00097308 */ /* 0x001e240000001800 */
[----:B0-----:R-:W-:-:S08]  /*1070*/  DFMA R12, -R10, R8, 1 ;  /* 0x3ff000000a0c742b */ /* 0x001fd00000000108 */
[----:B------:R-:W-:-:S08]  /*1080*/  DFMA R12, R12, R12, R12 ;  /* 0x0000000c0c0c722b */ /* 0x000fd0000000000c */
[----:B------:R-:W-:-:S08]  /*1090*/  DFMA R12, R8, R12, R8 ;  /* 0x0000000c080c722b */ /* 0x000fd00000000008 */
[----:B------:R-:W-:-:S08]  /*10a0*/  DFMA R8, -R10, R12, 1 ;  /* 0x3ff000000a08742b */ /* 0x000fd0000000010c */
[----:B------:R-:W-:-:S08]  /*10b0*/  DFMA R8, R12, R8, R12 ;  /* 0x000000080c08722b */ /* 0x000fd0000000000c */
[----:B------:R-:W-:-:S08]  /*10c0*/  DMUL R12, R8, R4 ;  /* 0x00000004080c7228 */ /* 0x000fd00000000000 */
[----:B------:R-:W-:-:S08]  /*10d0*/  DFMA R22, -R10, R12, R4 ;  /* 0x0000000c0a16722b */ /* 0x000fd00000000104 */
[----:B------:R-:W-:-:S10]  /*10e0*/  DFMA R8, R8, R22, R12 ;  /* 0x000000160808722b */ /* 0x000fd4000000000c */
[----:B------:R-:W-:-:S05]  /*10f0*/  FFMA R3, RZ, R11, R9 ;  /* 0x0000000bff037223 */ /* 0x000fca0000000009 */
[----:B------:R-:W-:-:S13]  /*1100*/  FSETP.GT.AND P0, PT, |R3|, 1.469367938527859385e-39, PT ;  /* 0x001000000300780b */ /* 0x000fda0003f04200 */
[----:B------:R-:W-:Y:S05]  /*1110*/  @P0 BRA P1, `(.L_x_7) ;  /* 0x0000000000200947 */ /* 0x000fea0000800000 */
[----:B------:R-:W-:Y:S01]  /*1120*/  IMAD.MOV.U32 R22, RZ, RZ, R4 ;  /* 0x000000ffff167224 */ /* 0x000fe200078e0004 */
[----:B------:R-:W-:Y:S01]  /*1130*/  MOV R23, R5 ;  /* 0x0000000500177202 */ /* 0x000fe20000000f00 */
[----:B------:R-:W-:Y:S01]  /*1140*/  IMAD.MOV.U32 R12, RZ, RZ, R10 ;  /* 0x000000ffff0c7224 */ /* 0x000fe200078e000a */
[----:B------:R-:W-:Y:S01]  /*1150*/  MOV R26, 0x1180 ;  /* 0x00001180001a7802 */ /* 0x000fe20000000f00 */
[----:B------:R-:W-:-:S07]  /*1160*/  IMAD.MOV.U32 R13, RZ, RZ, R11 ;  /* 0x000000ffff0d7224 */ /* 0x000fce00078e000b */
[----:B------:R-:W-:Y:S05]  /*1170*/  CALL.REL.NOINC `($__internal_0_$__cuda_sm20_div_rn_f64_full) ;  /* 0x0000001000187944 */ /* 0x000fea0003c00000 */
[----:B------:R-:W-:Y:S02]  /*1180*/  IMAD.MOV.U32 R8, RZ, RZ, R4 ;  /* 0x000000ffff087224 */ /* 0x000fe400078e0004 */
[----:B------:R-:W-:-:S07]  /*1190*/  IMAD.MOV.U32 R9, RZ, RZ, R5 ;  /* 0x000000ffff097224 */ /* 0x000fce00078e0005 */
.L_x_7:
[----:B------:R-:W-:Y:S05]  /*11a0*/  BSYNC.RECONVERGENT B0 ;  /* 0x0000000000007941 */ /* 0x000fea0003800200 */
.L_x_6:
[----:B------:R-:W0:Y:S01]  /*11b0*/  MUFU.RCP64H R5, R11 ;  /* 0x0000000b00057308 */ /* 0x000e220000001800 */
[----:B------:R-:W-:Y:S01]  /*11c0*/  IMAD.MOV.U32 R4, RZ, RZ, 0x1 ;  /* 0x00000001ff047424 */ /* 0x000fe200078e00ff */
[----:B------:R-:W-:Y:S01]  /*11d0*/  FSETP.GEU.AND P1, PT, |R7|, 6.5827683646048100446e-37, PT ;  /* 0x036000000700780b */ /* 0x000fe20003f2e200 */
[----:B------:R-:W-:Y:S04]  /*11e0*/  BSSY.RECONVERGENT B0, `(.L_x_8) ;  /* 0x0000012000007945 */ /* 0x000fe80003800200 */
        /* <DEDUP_REMOVED lines=17> */
.L_x_9:
[----:B------:R-:W-:Y:S05]  /*1300*/  BSYNC.RECONVERGENT B0 ;  /* 0x0000000000007941 */ /* 0x000fea0003800200 */
.L_x_8:
[----:B------:R-:W-:Y:S02]  /*1310*/  CS2R R22, SRZ ;  /* 0x0000000000167805 */ /* 0x000fe4000001ff00 */
[----:B------:R-:W-:Y:S01]  /*1320*/  CS2R R30, SRZ ;  /* 0x00000000001e7805 */ /* 0x000fe2000001ff00 */
[----:B------:R-:W-:Y:S06]  /*1330*/  BRA.U !UP0, `(.L_x_10) ;  /* 0x0000000908d87547 */ /* 0x000fec000b800000 */
[----:B------:R-:W0:Y:S01]  /*1340*/  LDCU UR4, c[0x0][0x384] ;  /* 0x00007080ff0477ac */ /* 0x000e220008000800 */
[----:B------:R-:W-:Y:S01]  /*1350*/  IMAD.MOV.U32 R3, RZ, RZ, RZ ;  /* 0x000000ffff037224 */ /* 0x000fe200078e00ff */
[----:B------:R-:W-:Y:S02]  /*1360*/  CS2R R36, SRZ ;  /* 0x0000000000247805 */ /* 0x000fe4000001ff00 */
[----:B------:R-:W-:Y:S02]  /*1370*/  CS2R R30, SRZ ;  /* 0x00000000001e7805 */ /* 0x000fe4000001ff00 */
[----:B------:R-:W-:Y:S01]  /*1380*/  CS2R R22, SRZ ;  /* 0x0000000000167805 */ /* 0x000fe2000001ff00 */
[----:B0-----:R-:W-:Y:S02]  /*1390*/  UISETP.GE.U32.AND UP0, UPT, UR4, 0x8, UPT ;  /* 0x000000080400788c */ /* 0x001fe4000bf06070 */
[----:B------:R-:W-:-:S04]  /*13a0*/  ULOP3.LUT UR7, UR4, 0x7, URZ, 0xc0, !UPT ;  /* 0x0000000704077892 */ /* 0x000fc8000f8ec0ff */
[----:B------:R-:W-:-:S03]  /*13b0*/  UISETP.NE.AND UP1, UPT, UR7, URZ, UPT ;  /* 0x000000ff0700728c */ /* 0x000fc6000bf25270 */
[----:B------:R-:W-:Y:S08]  /*13c0*/  BRA.U !UP0, `(.L_x_11) ;  /* 0x0000000508687547 */ /* 0x000ff0000b800000 */
[----:B------:R-:W0:Y:S01]  /*13d0*/  LDCU.64 UR10, c[0x0][0x388] ;  /* 0x00007100ff0a77ac */ /* 0x000e220008000a00 */
[----:B------:R-:W-:Y:S01]  /*13e0*/  CS2R R36, SRZ ;  /* 0x0000000000247805 */ /* 0x000fe2000001ff00 */
[----:B------:R-:W-:-:S04]  /*13f0*/  ULOP3.LUT UR5, UR4, 0x7ffffff8, URZ, 0xc0, !UPT ;  /* 0x7ffffff804057892 */ /* 0x000fc8000f8ec0ff */
[----:B------:R-:W-:Y:S02]  /*1400*/  UIADD3 UR6, UPT, UPT, -UR5, URZ, URZ ;  /* 0x000000ff05067290 */ /* 0x000fe4000fffe1ff */
[----:B------:R-:W-:Y:S01]  /*1410*/  IMAD.U32 R3, RZ, RZ, UR5 ;  /* 0x00000005ff037e24 */ /* 0x000fe2000f8e00ff */
[----:B0-----:R-:W-:Y:S02]  /*1420*/  IADD3 R14, P0, PT, R14, UR10, RZ ;  /* 0x0000000a0e0e7c10 */ /* 0x001fe4000ff1e0ff */
[----:B------:R-:W-:Y:S02]  /*1430*/  IADD3 R12, P2, PT, R20, UR10, RZ ;  /* 0x0000000a140c7c10 */ /* 0x000fe4000ff5e0ff */
[----:B------:R-:W-:Y:S02]  /*1440*/  IADD3 R14, P1, PT, R14, 0x10, RZ ;  /* 0x000000100e0e7810 */ /* 0x000fe40007f3e0ff */
[----:B------:R-:W-:Y:S02]  /*1450*/  IADD3 R12, P3, PT, R12, 0x10, RZ ;  /* 0x000000100c0c7810 */ /* 0x000fe40007f7e0ff */
[----:B------:R-:W-:-:S02]  /*1460*/  IADD3.X R15, PT, PT, RZ, UR11, R15, P1, P0 ;  /* 0x0000000bff0f7c10 */ /* 0x000fc40008fe040f */
[----:B------:R-:W-:-:S09]  /*1470*/  IADD3.X R13, PT, PT, RZ, UR11, R21, P3, P2 ;  /* 0x0000000bff0d7c10 */ /* 0x000fd20009fe4415 */
.L_x_12:
        /* <DEDUP_REMOVED lines=8> */
[----:B------:R-:W5:Y:S01]  /*1500*/  LDG.E R20, desc[UR8][R14.64] ;  /* 0x000000080e147981 */ /* 0x000f62000c1e1900 */
[----:B--2---:R0:W1:Y:S08]  /*1510*/  F2F.F64.F32 R32, R6 ;  /* 0x0000000600207310 */ /* 0x0040700000201800 */
[----:B---3--:R2:W3:Y:S01]  /*1520*/  F2F.F64.F32 R28, R34 ;  /* 0x00000022001c7310 */ /* 0x0084e20000201800 */
[----:B0-----:R-:W3:Y:S07]  /*1530*/  LDG.E R6, desc[UR8][R12.64] ;  /* 0x000000080c067981 */ /* 0x001eee000c1e1900 */
[----:B----4-:R-:W0:Y:S01]  /*1540*/  F2F.F64.F32 R10, R35 ;  /* 0x00000023000a7310 */ /* 0x010e220000201800 */
[----:B-1----:R-:W-:Y:S01]  /*1550*/  DADD R32, R32, -R8 ;  /* 0x0000000020207229 */ /* 0x002fe20000000808 */
[----:B--2---:R-:W2:Y:S06]  /*1560*/  LDG.E R34, desc[UR8][R12.64+0x4] ;  /* 0x000004080c227981 */ /* 0x004eac000c1e1900 */
[----:B-----5:R-:W1:Y:S01]  /*1570*/  F2F.F64.F32 R24, R38 ;  /* 0x0000002600187310 */ /* 0x020e620000201800 */
[----:B---3--:R-:W-:-:S02]  /*1580*/  DADD R28, R28, -R4 ;  /* 0x000000001c1c7229 */ /* 0x008fc40000000804 */
[----:B------:R-:W-:Y:S02]  /*1590*/  DFMA R30, R32, R32, R30 ;  /* 0x00000020201e722b */ /* 0x000fe4000000001e */
[----:B0-----:R-:W-:-:S04]  /*15a0*/  DADD R10, R10, -R8 ;  /* 0x000000000a0a7229 */ /* 0x001fc80000000808 */
[-C--:B------:R-:W-:Y:S02]  /*15b0*/  DFMA R22, R32, R28.reuse, R22 ;  /* 0x0000001c2016722b */ /* 0x080fe40000000016 */
[----:B-1----:R-:W-:Y:S01]  /*15c0*/  DADD R24, R24, -R4 ;  /* 0x0000000018187229 */ /* 0x002fe20000000804 */
[----:B------:R-:W3:Y:S01]  /*15d0*/  LDG.E R32, desc[UR8][R14.64+0x4] ;  /* 0x000004080e207981 */ /* 0x000ee2000c1e1900 */
[----:B------:R-:W-:Y:S02]  /*15e0*/  DFMA R36, R28, R28, R36 ;  /* 0x0000001c1c24722b */ /* 0x000fe40000000024 */
[C---:B------:R-:W-:Y:S01]  /*15f0*/  DFMA R30, R10.reuse, R10, R30 ;  /* 0x0000000a0a1e722b */ /* 0x040fe2000000001e */
[----:B------:R-:W0:Y:S01]  /*1600*/  F2F.F64.F32 R28, R27 ;  /* 0x0000001b001c7310 */ /* 0x000e220000201800 */
[----:B------:R-:W4:Y:S02]  /*1610*/  LDG.E R33, desc[UR8][R12.64+0x8] ;  /* 0x000008080c217981 */ /* 0x000f24000c1e1900 */
[----:B------:R-:W-:-:S05]  /*1620*/  DFMA R10, R10, R24, R22 ;  /* 0x000000180a0a722b */ /* 0x000fca0000000016 */
[----:B------:R1:W5:Y:S01]  /*1630*/  F2F.F64.F32 R22, R7 ;  /* 0x0000000700167310 */ /* 0x0003620000201800 */
[----:B0-----:R-:W-:Y:S01]  /*1640*/  DADD R28, R28, -R8 ;  /* 0x000000001c1c7229 */ /* 0x001fe20000000808 */
[----:B-1----:R-:W4:Y:S01]  /*1650*/  LDG.E R7, desc[UR8][R14.64+0x8] ;  /* 0x000008080e077981 */ /* 0x002f22000c1e1900 */
[----:B-----5:R-:W-:-:S06]  /*1660*/  DADD R22, R22, -R4 ;  /* 0x0000000016167229 */ /* 0x020fcc0000000804 */
[C---:B------:R-:W-:Y:S02]  /*1670*/  DFMA R30, R28.reuse, R28, R30 ;  /* 0x0000001c1c1e722b */ /* 0x040fe4000000001e */
[----:B------:R-:W-:Y:S01]  /*1680*/  DFMA R28, R28, R22, R10 ;  /* 0x000000161c1c722b */ /* 0x000fe2000000000a */
[----:B------:R0:W5:Y:S04]  /*1690*/  LDG.E R11, desc[UR8][R14.64+0xc] ;  /* 0x00000c080e0b7981 */ /* 0x000168000c1e1900 */
[----:B------:R1:W5:Y:S01]  /*16a0*/  LDG.E R10, desc[UR8][R12.64+0xc] ;  /* 0x00000c080c0a7981 */ /* 0x000362000c1e1900 */
[----:B------:R-:W-:Y:S01]  /*16b0*/  DFMA R24, R24, R24, R36 ;  /* 0x000000181818722b */ /* 0x000fe20000000024 */
[----:B------:R-:W0:Y:S07]  /*16c0*/  F2F.F64.F32 R26, R26 ;  /* 0x0000001a001a7310 */ /* 0x000e2e0000201800 */
[----:B------:R-:W-:-:S02]  /*16d0*/  DFMA R22, R22, R22, R24 ;  /* 0x000000161616722b */ /* 0x000fc40000000018 */
[----:B------:R-:W1:Y:S01]  /*16e0*/  F2F.F64.F32 R24, R21 ;  /* 0x0000001500187310 */ /* 0x000e620000201800 */
[----:B0-----:R-:W-:Y:S02]  /*16f0*/  DADD R26, R26, -R8 ;  /* 0x000000001a1a7229 */ /* 0x001fe40000000808 */
[----:B-1----:R-:W-:-:S05]  /*1700*/  DADD R24, R24, -R4 ;  /* 0x0000000018187229 */ /* 0x002fca0000000804 */
[----:B------:R-:W0:Y:S01]  /*1710*/  F2F.F64.F32 R20, R20 ;  /* 0x0000001400147310 */ /* 0x000e220000201800 */
[C---:B------:R-:W-:Y:S02]  /*1720*/  DFMA R30, R26.reuse, R26, R30 ;  /* 0x0000001a1a1e722b */ /* 0x040fe4000000001e */
[-C--:B------:R-:W-:Y:S02]  /*1730*/  DFMA R28, R26, R24.reuse, R28 ;  /* 0x000000181a1c722b */ /* 0x080fe4000000001c */
[----:B------:R-:W-:Y:S02]  /*1740*/  DFMA R22, R24, R24, R22 ;  /* 0x000000181816722b */ /* 0x000fe40000000016 */
[----:B0-----:R-:W-:-:S08]  /*1750*/  DADD R20, R20, -R8 ;  /* 0x0000000014147229 */ /* 0x001fd00000000808 */
[----:B------:R-:W-:Y:S01]  /*1760*/  DFMA R30, R20, R20, R30 ;  /* 0x00000014141e722b */ /* 0x000fe2000000001e */
[----:B------:R-:W-:-:S04]  /*1770*/  UIADD3 UR6, UPT, UPT, UR6, 0x8, URZ ;  /* 0x0000000806067890 */ /* 0x000fc8000fffe0ff */
[----:B------:R-:W-:Y:S01]  /*1780*/  UISETP.NE.AND UP0, UPT, UR6, URZ, UPT ;  /* 0x000000ff0600728c */ /* 0x000fe2000bf05270 */
[----:B------:R-:W-:Y:S02]  /*1790*/  IADD3 R14, P0, PT, R14, 0x20, RZ ;  /* 0x000000200e0e7810 */ /* 0x000fe40007f1e0ff */
[----:B------:R-:W-:-:S03]  /*17a0*/  IADD3 R12, P1, PT, R12, 0x20, RZ ;  /* 0x000000200c0c7810 */ /* 0x000fc60007f3e0ff */
[----:B------:R-:W-:Y:S02]  /*17b0*/  IMAD.X R15, RZ, RZ, R15, P0 ;  /* 0x000000ffff0f7224 */ /* 0x000fe400000e060f */
[----:B------:R-:W-:Y:S01]  /*17c0*/  IMAD.X R13, RZ, RZ, R13, P1 ;  /* 0x000000ffff0d7224 */ /* 0x000fe200008e060d */
[----:B------:R-:W0:Y:S08]  /*17d0*/  F2F.F64.F32 R26, R6 ;  /* 0x00000006001a7310 */ /* 0x000e300000201800 */
[----:B--2---:R-:W1:Y:S01]  /*17e0*/  F2F.F64.F32 R34, R34 ;  /* 0x0000002200227310 */ /* 0x004e620000201800 */
[----:B0-----:R-:W-:-:S07]  /*17f0*/  DADD R26, R26, -R4 ;  /* 0x000000001a1a7229 */ /* 0x001fce0000000804 */
[----:B---3--:R-:W0:Y:S01]  /*1800*/  F2F.F64.F32 R24, R32 ;  /* 0x0000002000187310 */ /* 0x008e220000201800 */
[----:B------:R-:W-:Y:S02]  /*1810*/  DFMA R28, R20, R26, R28 ;  /* 0x0000001a141c722b */ /* 0x000fe4000000001c */
[----:B-1----:R-:W-:-:S05]  /*1820*/  DADD R34, R34, -R4 ;  /* 0x0000000022227229 */ /* 0x002fca0000000804 */
[----:B----4-:R-:W1:Y:S01]  /*1830*/  F2F.F64.F32 R20, R33 ;  /* 0x0000002100147310 */ /* 0x010e620000201800 */
[----:B0-----:R-:W-:-:S07]  /*1840*/  DADD R24, R24, -R8 ;  /* 0x0000000018187229 */ /* 0x001fce0000000808 */
[----:B------:R-:W0:Y:S01]  /*1850*/  F2F.F64.F32 R6, R7 ;  /* 0x0000000700067310 */ /* 0x000e220000201800 */
[----:B------:R-:W-:Y:S02]  /*1860*/  DFMA R22, R26, R26, R22 ;  /* 0x0000001a1a16722b */ /* 0x000fe40000000016 */
[C---:B------:R-:W-:Y:S02]  /*1870*/  DFMA R30, R24.reuse, R24, R30 ;  /* 0x00000018181e722b */ /* 0x040fe4000000001e */
[-C--:B------:R-:W-:Y:S02]  /*1880*/  DFMA R28, R24, R34.reuse, R28 ;  /* 0x00000022181c722b */ /* 0x080fe4000000001c */
[----:B-1----:R-:W-:Y:S02]  /*1890*/  DADD R20, R20, -R4 ;  /* 0x0000000014147229 */ /* 0x002fe40000000804 */
[----:B------:R-:W-:Y:S01]  /*18a0*/  DFMA R22, R34, R34, R22 ;  /* 0x000000222216722b */ /* 0x000fe20000000016 */
[----:B-----5:R-:W1:Y:S01]  /*18b0*/  F2F.F64.F32 R26, R11 ;  /* 0x0000000b001a7310 */ /* 0x020e620000201800 */
[----:B0-----:R-:W-:-:S07]  /*18c0*/  DADD R36, R6, -R8 ;  /* 0x0000000006247229 */ /* 0x001fce0000000808 */
[----:B------:R-:W0:Y:S01]  /*18d0*/  F2F.F64.F32 R24, R10 ;  /* 0x0000000a00187310 */ /* 0x000e220000201800 */
[C---:B------:R-:W-:Y:S02]  /*18e0*/  DFMA R28, R36.reuse, R20, R28 ;  /* 0x00000014241c722b */ /* 0x040fe4000000001c */
[----:B------:R-:W-:Y:S02]  /*18f0*/  DFMA R30, R36, R36, R30 ;  /* 0x00000024241e722b */ /* 0x000fe4000000001e */
[----:B------:R-:W-:Y:S02]  /*1900*/  DFMA R20, R20, R20, R22 ;  /* 0x000000141414722b */ /* 0x000fe40000000016 */
[----:B-1----:R-:W-:Y:S02]  /*1910*/  DADD R26, R26, -R8 ;  /* 0x000000001a1a7229 */ /* 0x002fe40000000808 */
[----:B0-----:R-:W-:-:S06]  /*1920*/  DADD R24, R24, -R4 ;  /* 0x0000000018187229 */ /* 0x001fcc0000000804 */
[C---:B------:R-:W-:Y:S02]  /*1930*/  DFMA R30, R26.reuse, R26, R30 ;  /* 0x0000001a1a1e722b */ /* 0x040fe4000000001e */
[-C--:B------:R-:W-:Y:S02]  /*1940*/  DFMA R22, R26, R24.reuse, R28 ;  /* 0x000000181a16722b */ /* 0x080fe4000000001c */
[----:B------:R-:W-:Y:S01]  /*1950*/  DFMA R36, R24, R24, R20 ;  /* 0x000000181824722b */ /* 0x000fe20000000014 */
[----:B------:R-:W-:Y:S10]  /*1960*/  BRA.U UP0, `(.L_x_12) ;  /* 0xfffffff900c47547 */ /* 0x000ff4000b83ffff */
.L_x_11:
        /* <DEDUP_REMOVED lines=18> */
[----:B0-----:R-:W-:-:S07]  /*1a90*/  DADD R26, R26, -R8 ;  /* 0x000000001a1a7229 */ /* 0x001fce0000000808 */
[----:B----4-:R-:W0:Y:S01]  /*1aa0*/  F2F.F64.F32 R10, R38 ;  /* 0x00000026000a7310 */ /* 0x010e220000201800 */
[----:B-1----:R-:W-:-:S07]  /*1ab0*/  DADD R20, R20, -R4 ;  /* 0x0000000014147229 */ /* 0x002fce0000000804 */
[----:B-----5:R-:W1:Y:S01]  /*1ac0*/  F2F.F64.F32 R14, R39 ;  /* 0x00000027000e7310 */ /* 0x020e620000201800 */
[C---:B------:R-:W-:Y:S02]  /*1ad0*/  DFMA R30, R26.reuse, R26, R30 ;  /* 0x0000001a1a1e722b */ /* 0x040fe4000000001e */
[----:B------:R-:W-:-:S05]  /*1ae0*/  DFMA R26, R26, R20, R22 ;  /* 0x000000141a1a722b */ /* 0x000fca0000000016 */
[----:B------:R-:W2:Y:S01]  /*1af0*/  F2F.F64.F32 R6, R6 ;  /* 0x0000000600067310 */ /* 0x000ea20000201800 */
[----:B0-----:R-:W-:Y:S02]  /*1b00*/  DADD R10, R10, -R8 ;  /* 0x000000000a0a7229 */ /* 0x001fe40000000808 */
[----:B------:R-:W-:Y:S02]  /*1b10*/  DFMA R20, R20, R20, R36 ;  /* 0x000000141414722b */ /* 0x000fe40000000024 */
[----:B-1----:R-:W-:-:S03]  /*1b20*/  DADD R14, R14, -R4 ;  /* 0x000000000e0e7229 */ /* 0x002fc60000000804 */
[----:B------:R-:W0:Y:S01]  /*1b30*/  F2F.F64.F32 R12, R12 ;  /* 0x0000000c000c7310 */ /* 0x000e220000201800 */
[----:B------:R-:W-:Y:S02]  /*1b40*/  DFMA R30, R10, R10, R30 ;  /* 0x0000000a0a1e722b */ /* 0x000fe4000000001e */
[----:B--2---:R-:W-:-:S05]  /*1b50*/  DADD R6, R6, -R8 ;  /* 0x0000000006067229 */ /* 0x004fca0000000808 */
[----:B------:R-:W1:Y:S01]  /*1b60*/  F2F.F64.F32 R22, R25 ;  /* 0x0000001900167310 */ /* 0x000e620000201800 */
[-C--:B------:R-:W-:Y:S02]  /*1b70*/  DFMA R26, R10, R14.reuse, R26 ;  /* 0x0000000e0a1a722b */ /* 0x080fe4000000001a */
[----:B------:R-:W-:Y:S02]  /*1b80*/  DFMA R20, R14, R14, R20 ;  /* 0x0000000e0e14722b */ /* 0x000fe40000000014 */
[----:B0-----:R-:W-:-:S03]  /*1b90*/  DADD R12, R12, -R4 ;  /* 0x000000000c0c7229 */ /* 0x001fc60000000804 */
[----:B------:R-:W0:Y:S01]  /*1ba0*/  F2F.F64.F32 R28, R24 ;  /* 0x00000018001c7310 */ /* 0x000e220000201800 */
[----:B------:R-:W-:Y:S02]  /*1bb0*/  DFMA R30, R6, R6, R30 ;  /* 0x00000006061e722b */ /* 0x000fe4000000001e */
[----:B-1----:R-:W-:Y:S02]  /*1bc0*/  DADD R22, R22, -R8 ;  /* 0x0000000016167229 */ /* 0x002fe40000000808 */
[-C--:B------:R-:W-:Y:S02]  /*1bd0*/  DFMA R26, R6, R12.reuse, R26 ;  /* 0x0000000c061a722b */ /* 0x080fe4000000001a */
[----:B------:R-:W-:Y:S02]  /*1be0*/  DFMA R20, R12, R12, R20 ;  /* 0x0000000c0c14722b */ /* 0x000fe40000000014 */
[----:B0-----:R-:W-:Y:S02]  /*1bf0*/  DADD R28, R28, -R4 ;  /* 0x000000001c1c7229 */ /* 0x001fe40000000804 */
[----:B------:R-:W-:-:S06]  /*1c00*/  DFMA R30, R22, R22, R30 ;  /* 0x00000016161e722b */ /* 0x000fcc000000001e */
[-C--:B------:R-:W-:Y:S02]  /*1c10*/  DFMA R22, R22, R28.reuse, R26 ;  /* 0x0000001c1616722b */ /* 0x080fe4000000001a */
[----:B------:R-:W-:-:S11]  /*1c20*/  DFMA R36, R28, R28, R20 ;  /* 0x0000001c1c24722b */ /* 0x000fd60000000014 */
.L_x_14:
[----:B------:R-:W-:Y:S05]  /*1c30*/  BRA.U !UP1, `(.L_x_13) ;  /* 0x0000000109947547 */ /* 0x000fea000b800000 */
[----:B------:R-:W-:Y:S02]  /*1c40*/  UISETP.NE.AND UP0, UPT, UR5, 0x1, UPT ;  /* 0x000000010500788c */ /* 0x000fe4000bf05270 */
[----:B------:R-:W-:-:S04]  /*1c50*/  ULOP3.LUT UR4, UR4, 0x1, URZ, 0xc0, !UPT ;  /* 0x0000000104047892 */ /* 0x000fc8000f8ec0ff */
[----:B------:R-:W-:-:S03]  /*1c60*/  UISETP.NE.U32.AND UP1, UPT, UR4, 0x1, UPT ;  /* 0x000000010400788c */ /* 0x000fc6000bf25070 */
[----:B------:R-:W-:Y:S08]  /*1c70*/  BRA.U !UP0, `(.L_x_15) ;  /* 0x0000000108547547 */ /* 0x000ff0000b800000 */
[----:B------:R-:W-:-:S04]  /*1c80*/  IMAD.WIDE.U32 R12, R3, 0x4, R16 ;  /* 0x00000004030c7825 */ /* 0x000fc800078e0010 */
[C---:B------:R-:W-:Y:S01]  /*1c90*/  IMAD.WIDE.U32 R20, R3.reuse, 0x4, R18 ;  /* 0x0000000403147825 */ /* 0x040fe200078e0012 */
[----:B------:R-:W2:Y:S04]  /*1ca0*/  LDG.E R26, desc[UR8][R12.64] ;  /* 0x000000080c1a7981 */ /* 0x000ea8000c1e1900 */
[----:B------:R-:W3:Y:S04]  /*1cb0*/  LDG.E R27, desc[UR8][R20.64] ;  /* 0x00000008141b7981 */ /* 0x000ee8000c1e1900 */
[----:B------:R-:W4:Y:S04]  /*1cc0*/  LDG.E R28, desc[UR8][R12.64+0x4] ;  /* 0x000004080c1c7981 */ /* 0x000f28000c1e1900 */
        /* <DEDUP_REMOVED lines=9> */
[-C--:B------:R-:W-:Y:S02]  /*1d60*/  DFMA R22, R14, R24.reuse, R22 ;  /* 0x000000180e16722b */ /* 0x080fe40000000016 */
[----:B0-----:R-:W-:Y:S02]  /*1d70*/  DADD R10, R10, -R8 ;  /* 0x000000000a0a7229 */ /* 0x001fe40000000808 */
[----:B------:R-:W-:Y:S02]  /*1d80*/  DFMA R36, R24, R24, R36 ;  /* 0x000000181824722b */ /* 0x000fe40000000024 */
[----:B-1----:R-:W-:-:S04]  /*1d90*/  DADD R6, R6, -R4 ;  /* 0x0000000006067229 */ /* 0x002fc80000000804 */
[----:B------:R-:W-:-:S04]  /*1da0*/  DFMA R30, R10, R10, R30 ;  /* 0x0000000a0a1e722b */ /* 0x000fc8000000001e */
[-C--:B------:R-:W-:Y:S02]  /*1db0*/  DFMA R22, R10, R6.reuse, R22 ;  /* 0x000000060a16722b */ /* 0x080fe40000000016 */
[----:B------:R-:W-:-:S11]  /*1dc0*/  DFMA R36, R6, R6, R36 ;  /* 0x000000060624722b */ /* 0x000fd60000000024 */
.L_x_15:
[----:B------:R-:W-:Y:S05]  /*1dd0*/  BRA.U UP1, `(.L_x_13) ;  /* 0x00000001012c7547 */ /* 0x000fea000b800000 */
[----:B------:R-:W-:-:S04]  /*1de0*/  IMAD.WIDE.U32 R16, R3, 0x4, R16 ;  /* 0x0000000403107825 */ /* 0x000fc800078e0010 */
[----:B------:R-:W-:Y:S02]  /*1df0*/  IMAD.WIDE.U32 R18, R3, 0x4, R18 ;  /* 0x0000000403127825 */ /* 0x000fe400078e0012 */
[----:B------:R-:W2:Y:S04]  /*1e00*/  LDG.E R16, desc[UR8][R16.64] ;  /* 0x0000000810107981 */ /* 0x000ea8000c1e1900 */
[----:B------:R-:W3:Y:S01]  /*1e10*/  LDG.E R18, desc[UR8][R18.64] ;  /* 0x0000000812127981 */ /* 0x000ee2000c1e1900 */
[----:B--2---:R-:W0:Y:S08]  /*1e20*/  F2F.F64.F32 R6, R16 ;  /* 0x0000001000067310 */ /* 0x004e300000201800 */
[----:B---3--:R-:W1:Y:S01]  /*1e30*/  F2F.F64.F32 R10, R18 ;  /* 0x00000012000a7310 */ /* 0x008e620000201800 */
[----:B0-----:R-:W-:-:S02]  /*1e40*/  DADD R6, R6, -R8 ;  /* 0x0000000006067229 */ /* 0x001fc40000000808 */
[----:B-1----:R-:W-:-:S06]  /*1e50*/  DADD R10, R10, -R4 ;  /* 0x000000000a0a7229 */ /* 0x002fcc0000000804 */
[C---:B------:R-:W-:Y:S02]  /*1e60*/  DFMA R30, R6.reuse, R6, R30 ;  /* 0x00000006061e722b */ /* 0x040fe4000000001e */
[-C--:B------:R-:W-:Y:S02]  /*1e70*/  DFMA R22, R6, R10.reuse, R22 ;  /* 0x0000000a0616722b */ /* 0x080fe40000000016 */
[----:B------:R-:W-:-:S11]  /*1e80*/  DFMA R36, R10, R10, R36 ;  /* 0x0000000a0a24722b */ /* 0x000fd60000000024 */
.L_x_13:
[----:B------:R-:W-:-:S11]  /*1e90*/  DMUL R30, R30, R36 ;  /* 0x000000241e1e7228 */ /* 0x000fd60000000000 */
.L_x_10:
[----:B------:R-:W0:Y:S01]  /*1ea0*/  MUFU.RSQ64H R9, R31 ;  /* 0x0000001f00097308 */ /* 0x000e220000001c00 */
[----:B------:R-:W-:Y:S01]  /*1eb0*/  IADD3 R8, PT, PT, R31, -0x3500000, RZ ;  /* 0xfcb000001f087810 */ /* 0x000fe20007ffe0ff */
[----:B------:R-:W-:Y:S01]  /*1ec0*/  IMAD.MOV.U32 R6, RZ, RZ, 0x0 ;  /* 0x00000000ff067424 */ /* 0x000fe200078e00ff */
[----:B------:R-:W-:Y:S01]  /*1ed0*/  BSSY.RECONVERGENT B0, `(.L_x_16) ;  /* 0x0000010000007945 */ /* 0x000fe20003800200 */
[----:B------:R-:W-:Y:S01]  /*1ee0*/  IMAD.MOV.U32 R7, RZ, RZ, 0x3fd80000 ;  /* 0x3fd80000ff077424 */ /* 0x000fe200078e00ff */
[----:B------:R-:W-:Y:S02]  /*1ef0*/  ISETP.GE.U32.AND P0, PT, R8, 0x7ca00000, PT ;  /* 0x7ca000000800780c */ /* 0x000fe40003f06070 */
[----:B0-----:R-:W-:-:S08]  /*1f00*/  DMUL R4, R8, R8 ;  /* 0x0000000808047228 */ /* 0x001fd00000000000 */
[----:B------:R-:W-:-:S08]  /*1f10*/  DFMA R4, -R4, R30, 1 ;  /* 0x3ff000000404742b */ /* 0x000fd0000000011e */
[----:B------:R-:W-:Y:S02]  /*1f20*/  DFMA R6, R4, R6, 0.5 ;  /* 0x3fe000000406742b */ /* 0x000fe40000000006 */
[----:B------:R-:W-:-:S08]  /*1f30*/  DMUL R4, R8, R4 ;  /* 0x0000000408047228 */ /* 0x000fd00000000000 */
[----:B------:R-:W-:-:S08]  /*1f40*/  DFMA R12, R6, R4, R8 ;  /* 0x00000004060c722b */ /* 0x000fd00000000008 */
[----:B------:R-:W-:Y:S02]  /*1f50*/  DMUL R14, R12, R30 ;  /* 0x0000001e0c0e7228 */ /* 0x000fe40000000000 */
[----:B------:R-:W-:Y:S02]  /*1f60*/  VIADD R11, R13, 0xfff00000 ;  /* 0xfff000000d0b7836 */ /* 0x000fe40000000000 */
[----:B------:R-:W-:-:S04]  /*1f70*/  IMAD.MOV.U32 R10, RZ, RZ, R12 ;  /* 0x000000ffff0a7224 */ /* 0x000fc800078e000c */
[----:B------:R-:W-:-:S08]  /*1f80*/  DFMA R16, R14, -R14, R30 ;  /* 0x8000000e0e10722b */ /* 0x000fd0000000001e */
[----:B------:R-:W-:Y:S01]  /*1f90*/  DFMA R6, R16, R10, R14 ;  /* 0x0000000a1006722b */ /* 0x000fe2000000000e */
[----:B------:R-:W-:Y:S10]  /*1fa0*/  @!P0 BRA `(.L_x_17) ;  /* 0x0000000000088947 */ /* 0x000ff40003800000 */
[----:B------:R-:W-:-:S07]  /*1fb0*/  MOV R4, 0x1fd0 ;  /* 0x00001fd000047802 */ /* 0x000fce0000000f00 */
[----:B------:R-:W-:Y:S05]  /*1fc0*/  CALL.REL.NOINC `($__internal_1_$__cuda_sm20_dsqrt_rn_f64_mediumpath_v1) ;  /* 0x0000000400f87944 */ /* 0x000fea0003c00000 */
.L_x_17:
[----:B------:R-:W-:Y:S05]  /*1fd0*/  BSYNC.RECONVERGENT B0 ;  /* 0x0000000000007941 */ /* 0x000fea0003800200 */
.L_x_16:
[----:B------:R-:W0:Y:S01]  /*1fe0*/  MUFU.RCP64H R5, R7 ;  /* 0x0000000700057308 */ /* 0x000e220000001800 */
[----:B------:R-:W-:Y:S01]  /*1ff0*/  IMAD.MOV.U32 R4, RZ, RZ, 0x1 ;  /* 0x00000001ff047424 */ /* 0x000fe200078e00ff */
[----:B------:R-:W-:Y:S01]  /*2000*/  FSETP.GEU.AND P2, PT, |R23|, 6.5827683646048100446e-37, PT ;  /* 0x036000001700780b */ /* 0x000fe20003f4e200 */
[----:B------:R-:W-:Y:S01]  /*2010*/  UMOV UR4, 0xd9d7bdbb ;  /* 0xd9d7bdbb00047882 */ /* 0x000fe20000000000 */
[----:B------:R-:W-:Y:S01]  /*2020*/  UMOV UR5, 0x3ddb7cdf ;  /* 0x3ddb7cdf00057882 */ /* 0x000fe20000000000 */
[----:B------:R-:W-:Y:S01]  /*2030*/  BSSY.RECONVERGENT B0, `(.L_x_18) ;  /* 0x0000011000007945 */ /* 0x000fe20003800200 */
[----:B------:R-:W-:Y:S02]  /*2040*/  DSETP.GT.AND P1, PT, R6, UR4, PT ;  /* 0x0000000406007e2a */ /* 0x000fe4000bf24000 */
[----:B0-----:R-:W-:-:S08]  /*2050*/  DFMA R8, R4, -R6, 1 ;  /* 0x3ff000000408742b */ /* 0x001fd00000000806 */
[----:B------:R-:W-:-:S08]  /*2060*/  DFMA R8, R8, R8, R8 ;  /* 0x000000080808722b */ /* 0x000fd00000000008 */
[----:B------:R-:W-:-:S08]  /*2070*/  DFMA R8, R4, R8, R4 ;  /* 0x000000080408722b */ /* 0x000fd00000000004 */
[----:B------:R-:W-:-:S08]  /*2080*/  DFMA R4, R8, -R6, 1 ;  /* 0x3ff000000804742b */ /* 0x000fd00000000806 */
[----:B------:R-:W-:-:S08]  /*2090*/  DFMA R4, R8, R4, R8 ;  /* 0x000000040804722b */ /* 0x000fd00000000008 */
[----:B------:R-:W-:-:S08]  /*20a0*/  DMUL R8, R4, R22 ;  /* 0x0000001604087228 */ /* 0x000fd00000000000 */
[----:B------:R-:W-:-:S08]  /*20b0*/  DFMA R10, R8, -R6, R22 ;  /* 0x80000006080a722b */ /* 0x000fd00000000016 */
[----:B------:R-:W-:-:S10]  /*20c0*/  DFMA R4, R4, R10, R8 ;  /* 0x0000000a0404722b */ /* 0x000fd40000000008 */
[----:B------:R-:W-:-:S05]  /*20d0*/  FFMA R3, RZ, R7, R5 ;  /* 0x00000007ff037223 */ /* 0x000fca0000000005 */
[----:B------:R-:W-:-:S13]  /*20e0*/  FSETP.GT.AND P0, PT, |R3|, 1.469367938527859385e-39, PT ;  /* 0x001000000300780b */ /* 0x000fda0003f04200 */
[----:B------:R-:W-:Y:S05]  /*20f0*/  @P0 BRA P2, `(.L_x_19) ;  /* 0x0000000000100947 */ /* 0x000fea0001000000 */
[----:B------:R-:W-:Y:S01]  /*2100*/  IMAD.MOV.U32 R12, RZ, RZ, R6 ;  /* 0x000000ffff0c7224 */ /* 0x000fe200078e0006 */
[----:B------:R-:W-:Y:S01]  /*2110*/  MOV R26, 0x2140 ;  /* 0x00002140001a7802 */ /* 0x000fe20000000f00 */
[----:B------:R-:W-:-:S07]  /*2120*/  IMAD.MOV.U32 R13, RZ, RZ, R7 ;  /* 0x000000ffff0d7224 */ /* 0x000fce00078e0007 */
[----:B------:R-:W-:Y:S05]  /*2130*/  CALL.REL.NOINC `($__internal_0_$__cuda_sm20_div_rn_f64_full) ;  /* 0x0000000000287944 */ /* 0x000fea0003c00000 */
.L_x_19:
[----:B------:R-:W-:Y:S05]  /*2140*/  BSYNC.RECONVERGENT B0 ;  /* 0x0000000000007941 */ /* 0x000fea0003800200 */
.L_x_18:
[----:B------:R-:W0:Y:S01]  /*2150*/  LDC.64 R6, c[0x0][0x390] ;  /* 0x0000e400ff067b82 */ /* 0x000e220000000a00 */
[----:B------:R-:W1:Y:S01]  /*2160*/  LDCU UR4, c[0x0][0x380] ;  /* 0x00007000ff0477ac */ /* 0x000e620008000800 */
[----:B------:R-:W-:Y:S02]  /*2170*/  FSEL R5, R5, RZ, P1 ;  /* 0x000000ff05057208 */ /* 0x000fe40000800000 */
[----:B------:R-:W-:-:S04]  /*2180*/  FSEL R4, R4, RZ, P1 ;  /* 0x000000ff04047208 */ /* 0x000fc80000800000 */
[----:B------:R-:W2:Y:S01]  /*2190*/  F2F.F32.F64 R5, R4 ;  /* 0x0000000400057310 */ /* 0x000ea20000301000 */
[----:B-1----:R-:W-:-:S04]  /*21a0*/  IMAD R3, R2, UR4, R0 ;  /* 0x0000000402037c24 */ /* 0x002fc8000f8e0200 */
[----:B0-----:R-:W-:-:S05]  /*21b0*/  IMAD.WIDE R2, R3, 0x4, R6 ;  /* 0x0000000403027825 */ /* 0x001fca00078e0206 */
[----:B--2---:R-:W-:Y:S01]  /*21c0*/  STG.E desc[UR8][R2.64], R5 ;  /* 0x0000000502007986 */ /* 0x004fe2000c101908 */
[----:B------:R-:W-:Y:S05]  /*21d0*/  EXIT ;  /* 0x000000000000794d */ /* 0x000fea0003800000 */
        .weak           $__internal_0_$__cuda_sm20_div_rn_f64_full
        .type           $__internal_0_$__cuda_sm20_div_rn_f64_full,@function
        .size           $__internal_0_$__cuda_sm20_div_rn_f64_full,($__internal_1_$__cuda_sm20_dsqrt_rn_f64_mediumpath_v1 - $__internal_0_$__cuda_sm20_div_rn_f64_full)
$__internal_0_$__cuda_sm20_div_rn_f64_full:
[C---:B------:R-:W-:Y:S01]  /*21e0*/  FSETP.GEU.AND P0, PT, |R13|.reuse, 1.469367938527859385e-39, PT ;  /* 0x001000000d00780b */ /* 0x040fe20003f0e200 */
[----:B------:R-:W-:Y:S01]  /*21f0*/  IMAD.MOV.U32 R28, RZ, RZ, 0x1 ;  /* 0x00000001ff1c7424 */ /* 0x000fe200078e00ff */
[----:B------:R-:W-:Y:S01]  /*2200*/  LOP3.LUT R4, R13, 0x800fffff, RZ, 0xc0, !PT ;  /* 0x800fffff0d047812 */ /* 0x000fe200078ec0ff */
[----:B------:R-:W-:Y:S01]  /*2210*/  BSSY.RECONVERGENT B1, `(.L_x_20) ;  /* 0x0000055000017945 */ /* 0x000fe20003800200 */
[C---:B------:R-:W-:Y:S02]  /*2220*/  FSETP.GEU.AND P3, PT, |R23|.reuse, 1.469367938527859385e-39, PT ;  /* 0x001000001700780b */ /* 0x040fe40003f6e200 */
[----:B------:R-:W-:Y:S02]  /*2230*/  LOP3.LUT R5, R4, 0x3ff00000, RZ, 0xfc, !PT ;  /* 0x3ff0000004057812 */ /* 0x000fe400078efcff */
[----:B------:R-:W-:Y:S02]  /*2240*/  MOV R4, R12 ;  /* 0x0000000c00047202 */ /* 0x000fe40000000f00 */
[----:B------:R-:W-:-:S02]  /*2250*/  LOP3.LUT R3, R23, 0x7ff00000, RZ, 0xc0, !PT ;  /* 0x7ff0000017037812 */ /* 0x000fc400078ec0ff */
[----:B------:R-:W-:Y:S01]  /*2260*/  LOP3.LUT R34, R13, 0x7ff00000, RZ, 0xc0, !PT ;  /* 0x7ff000000d227812 */ /* 0x000fe200078ec0ff */
[----:B------:R-:W-:-:S03]  /*2270*/  @!P0 DMUL R4, R12, 8.98846567431157953865e+307 ;  /* 0x7fe000000c048828 */ /* 0x000fc60000000000 */
[----:B------:R-:W-:Y:S01]  /*2280*/  ISETP.GE.U32.AND P2, PT, R3, R34, PT ;  /* 0x000000220300720c */ /* 0x000fe20003f46070 */
[----:B------:R-:W-:Y:S01]  /*2290*/  @!P3 IMAD.MOV.U32 R32, RZ, RZ, RZ ;  /* 0x000000ffff20b224 */ /* 0x000fe200078e00ff */
[----:B------:R-:W-:Y:S01]  /*22a0*/  @!P3 LOP3.LUT R30, R13, 0x7ff00000, RZ, 0xc0, !PT ;  /* 0x7ff000000d1eb812 */ /* 0x000fe200078ec0ff */
[----:B------:R-:W0:Y:S03]  /*22b0*/  MUFU.RCP64H R29, R5 ;  /* 0x00000005001d7308 */ /* 0x000e260000001800 */
[----:B------:R-:W-:Y:S01]  /*22c0*/  @!P3 ISETP.GE.U32.AND P4, PT, R3, R30, PT ;  /* 0x0000001e0300b20c */ /* 0x000fe20003f86070 */
[----:B------:R-:W-:Y:S01]  /*22d0*/  IMAD.MOV.U32 R30, RZ, RZ, 0x1ca00000 ;  /* 0x1ca00000ff1e7424 */ /* 0x000fe200078e00ff */
[----:B------:R-:W-:-:S04]  /*22e0*/  @!P0 LOP3.LUT R34, R5, 0x7ff00000, RZ, 0xc0, !PT ;  /* 0x7ff0000005228812 */ /* 0x000fc800078ec0ff */
[----:B------:R-:W-:-:S04]  /*22f0*/  @!P3 SEL R27, R30, 0x63400000, !P4 ;  /* 0x634000001e1bb807 */ /* 0x000fc80006000000 */
[----:B------:R-:W-:Y:S01]  /*2300*/  @!P3 LOP3.LUT R27, R27, 0x80000000, R23, 0xf8, !PT ;  /* 0x800000001b1bb812 */ /* 0x000fe200078ef817 */
[----:B0-----:R-:W-:-:S03]  /*2310*/  DFMA R24, R28, -R4, 1 ;  /* 0x3ff000001c18742b */ /* 0x001fc60000000804 */
[----:B------:R-:W-:Y:S01]  /*2320*/  @!P3 LOP3.LUT R33, R27, 0x100000, RZ, 0xfc, !PT ;  /* 0x001000001b21b812 */ /* 0x000fe200078efcff */
[----:B------:R-:W-:-:S04]  /*2330*/  IMAD.MOV.U32 R27, RZ, RZ, R3 ;  /* 0x000000ffff1b7224 */ /* 0x000fc800078e0003 */
[----:B------:R-:W-:-:S08]  /*2340*/  DFMA R24, R24, R24, R24 ;  /* 0x000000181818722b */ /* 0x000fd00000000018 */
[----:B------:R-:W-:Y:S01]  /*2350*/  DFMA R28, R28, R24, R28 ;  /* 0x000000181c1c722b */ /* 0x000fe2000000001c */
[----:B------:R-:W-:Y:S01]  /*2360*/  SEL R25, R30, 0x63400000, !P2 ;  /* 0x634000001e197807 */ /* 0x000fe20005000000 */
[----:B------:R-:W-:-:S03]  /*2370*/  IMAD.MOV.U32 R24, RZ, RZ, R22 ;  /* 0x000000ffff187224 */ /* 0x000fc600078e0016 */
[----:B------:R-:W-:-:S03]  /*2380*/  LOP3.LUT R25, R25, 0x800fffff, R23, 0xf8, !PT ;  /* 0x800fffff19197812 */ /* 0x000fc600078ef817 */
[----:B------:R-:W-:-:S03]  /*2390*/  DFMA R30, R28, -R4, 1 ;  /* 0x3ff000001c1e742b */ /* 0x000fc60000000804 */
[----:B------:R-:W-:-:S05]  /*23a0*/  @!P3 DFMA R24, R24, 2, -R32 ;  /* 0x400000001818b82b */ /* 0x000fca0000000820 */
[----:B------:R-:W-:-:S05]  /*23b0*/  DFMA R30, R28, R30, R28 ;  /* 0x0000001e1c1e722b */ /* 0x000fca000000001c */
[----:B------:R-:W-:-:S03]  /*23c0*/  @!P3 LOP3.LUT R27, R25, 0x7ff00000, RZ, 0xc0, !PT ;  /* 0x7ff00000191bb812 */ /* 0x000fc600078ec0ff */
[----:B------:R-:W-:Y:S02]  /*23d0*/  DMUL R28, R30, R24 ;  /* 0x000000181e1c7228 */ /* 0x000fe40000000000 */
[----:B------:R-:W-:-:S05]  /*23e0*/  VIADD R35, R27, 0xffffffff ;  /* 0xffffffff1b237836 */ /* 0x000fca0000000000 */
[----:B------:R-:W-:Y:S01]  /*23f0*/  ISETP.GT.U32.AND P0, PT, R35, 0x7feffffe, PT ;  /* 0x7feffffe2300780c */ /* 0x000fe20003f04070 */
[----:B------:R-:W-:Y:S01]  /*2400*/  VIADD R35, R34, 0xffffffff ;  /* 0xffffffff22237836 */ /* 0x000fe20000000000 */
[----:B------:R-:W-:-:S04]  /*2410*/  DFMA R32, R28, -R4, R24 ;  /* 0x800000041c20722b */ /* 0x000fc80000000018 */
[----:B------:R-:W-:-:S04]  /*2420*/  ISETP.GT.U32.OR P0, PT, R35, 0x7feffffe, P0 ;  /* 0x7feffffe2300780c */ /* 0x000fc80000704470 */
[----:B------:R-:W-:-:S09]  /*2430*/  DFMA R32, R30, R32, R28 ;  /* 0x000000201e20722b */ /* 0x000fd2000000001c */
[----:B------:R-:W-:Y:S05]  /*2440*/  @P0 BRA `(.L_x_21) ;  /* 0x0000000000700947 */ /* 0x000fea0003800000 */
[----:B------:R-:W-:Y:S02]  /*2450*/  LOP3.LUT R28, R13, 0x7ff00000, RZ, 0xc0, !PT ;  /* 0x7ff000000d1c7812 */ /* 0x000fe400078ec0ff */
[----:B------:R-:W-:Y:S02]  /*2460*/  MOV R23, 0x1ca00000 ;  /* 0x1ca0000000177802 */ /* 0x000fe40000000f00 */
[CC--:B------:R-:W-:Y:S02]  /*2470*/  VIADDMNMX R22, R3.reuse, -R28.reuse, 0xb9600000, !PT ;  /* 0xb960000003167446 */ /* 0x0c0fe4000780091c */
[----:B------:R-:W-:Y:S02]  /*2480*/  ISETP.GE.U32.AND P0, PT, R3, R28, PT ;  /* 0x0000001c0300720c */ /* 0x000fe40003f06070 */
[----:B------:R-:W-:Y:S02]  /*2490*/  VIMNMX R3, PT, PT, R22, 0x46a00000, PT ;  /* 0x46a0000016037848 */ /* 0x000fe40003fe0100 */
[----:B------:R-:W-:-:S05]  /*24a0*/  SEL R22, R23, 0x63400000, !P0 ;  /* 0x6340000017167807 */ /* 0x000fca0004000000 */
[----:B------:R-:W-:Y:S02]  /*24b0*/  IMAD.IADD R3, R3, 0x1, -R22 ;  /* 0x0000000103037824 */ /* 0x000fe400078e0a16 */
[----:B------:R-:W-:Y:S02]  /*24c0*/  IMAD.MOV.U32 R22, RZ, RZ, RZ ;  /* 0x000000ffff167224 */ /* 0x000fe400078e00ff */
[----:B------:R-:W-:-:S06]  /*24d0*/  VIADD R23, R3, 0x7fe00000 ;  /* 0x7fe0000003177836 */ /* 0x000fcc0000000000 */
[----:B------:R-:W-:-:S10]  /*24e0*/  DMUL R28, R32, R22 ;  /* 0x00000016201c7228 */ /* 0x000fd40000000000 */
[----:B------:R-:W-:-:S13]  /*24f0*/  FSETP.GTU.AND P0, PT, |R29|, 1.469367938527859385e-39, PT ;  /* 0x001000001d00780b */ /* 0x000fda0003f0c200 */
[----:B------:R-:W-:Y:S05]  /*2500*/  @P0 BRA `(.L_x_22) ;  /* 0x0000000000940947 */ /* 0x000fea0003800000 */
[----:B------:R-:W-:Y:S01]  /*2510*/  DFMA R4, R32, -R4, R24 ;  /* 0x800000042004722b */ /* 0x000fe20000000018 */
[----:B------:R-:W-:-:S09]  /*2520*/  IMAD.MOV.U32 R22, RZ, RZ, RZ ;  /* 0x000000ffff167224 */ /* 0x000fd200078e00ff */
[C---:B------:R-:W-:Y:S02]  /*2530*/  FSETP.NEU.AND P0, PT, R5.reuse, RZ, PT ;  /* 0x000000ff0500720b */ /* 0x040fe40003f0d000 */
[----:B------:R-:W-:-:S04]  /*2540*/  LOP3.LUT R13, R5, 0x80000000, R13, 0x48, !PT ;  /* 0x80000000050d7812 */ /* 0x000fc800078e480d */
[----:B------:R-:W-:-:S07]  /*2550*/  LOP3.LUT R23, R13, R23, RZ, 0xfc, !PT ;  /* 0x000000170d177212 */ /* 0x000fce00078efcff */
[----:B------:R-:W-:Y:S05]  /*2560*/  @!P0 BRA `(.L_x_22) ;  /* 0x00000000007c8947 */ /* 0x000fea0003800000 */
[----:B------:R-:W-:Y:S01]  /*2570*/  IMAD.MOV R5, RZ, RZ, -R3 ;  /* 0x000000ffff057224 */ /* 0x000fe200078e0a03 */
[----:B------:R-:W-:Y:S01]  /*2580*/  DMUL.RP R22, R32, R22 ;  /* 0x0000001620167228 */ /* 0x000fe20000008000 */
[----:B------:R-:W-:Y:S01]  /*2590*/  IMAD.MOV.U32 R4, RZ, RZ, RZ ;  /* 0x000000ffff047224 */ /* 0x000fe200078e00ff */
[----:B------:R-:W-:-:S05]  /*25a0*/  IADD3 R3, PT, PT, -R3, -0x43300000, RZ ;  /* 0xbcd0000003037810 */ /* 0x000fca0007ffe1ff */
[----:B------:R-:W-:-:S03]  /*25b0*/  DFMA R4, R28, -R4, R32 ;  /* 0x800000041c04722b */ /* 0x000fc60000000020 */
[----:B------:R-:W-:-:S07]  /*25c0*/  LOP3.LUT R13, R23, R13, RZ, 0x3c, !PT ;  /* 0x0000000d170d7212 */ /* 0x000fce00078e3cff */
[----:B------:R-:W-:-:S04]  /*25d0*/  FSETP.NEU.AND P0, PT, |R5|, R3, PT ;  /* 0x000000030500720b */ /* 0x000fc80003f0d200 */
[----:B------:R-:W-:Y:S02]  /*25e0*/  FSEL R28, R22, R28, !P0 ;  /* 0x0000001c161c7208 */ /* 0x000fe40004000000 */
[----:B------:R-:W-:Y:S01]  /*25f0*/  FSEL R29, R13, R29, !P0 ;  /* 0x0000001d0d1d7208 */ /* 0x000fe20004000000 */
[----:B------:R-:W-:Y:S06]  /*2600*/  BRA `(.L_x_22) ;  /* 0x0000000000547947 */ /* 0x000fec0003800000 */
.L_x_21:
[----:B------:R-:W-:-:S14]  /*2610*/  DSETP.NAN.AND P0, PT, R22, R22, PT ;  /* 0x000000161600722a */ /* 0x000fdc0003f08000 */
[----:B------:R-:W-:Y:S05]  /*2620*/  @P0 BRA `(.L_x_23) ;  /* 0x0000000000440947 */ /* 0x000fea0003800000 */
[----:B------:R-:W-:-:S14]  /*2630*/  DSETP.NAN.AND P0, PT, R12, R12, PT ;  /* 0x0000000c0c00722a */ /* 0x000fdc0003f08000 */
[----:B------:R-:W-:Y:S05]  /*2640*/  @P0 BRA `(.L_x_24) ;  /* 0x0000000000300947 */ /* 0x000fea0003800000 */
[----:B------:R-:W-:Y:S01]  /*2650*/  ISETP.NE.AND P0, PT, R27, R34, PT ;  /* 0x000000221b00720c */ /* 0x000fe20003f05270 */
[----:B------:R-:W-:Y:S01]  /*2660*/  IMAD.MOV.U32 R28, RZ, RZ, 0x0 ;  /* 0x00000000ff1c7424 */ /* 0x000fe200078e00ff */
[----:B------:R-:W-:-:S11]  /*2670*/  MOV R29, 0xfff80000 ;  /* 0xfff80000001d7802 */ /* 0x000fd60000000f00 */
[----:B------:R-:W-:Y:S05]  /*2680*/  @!P0 BRA `(.L_x_22) ;  /* 0x0000000000348947 */ /* 0x000fea0003800000 */
[----:B------:R-:W-:Y:S02]  /*2690*/  ISETP.NE.AND P0, PT, R27, 0x7ff00000, PT ;  /* 0x7ff000001b00780c */ /* 0x000fe40003f05270 */
[----:B------:R-:W-:Y:S02]  /*26a0*/  LOP3.LUT R29, R23, 0x80000000, R13, 0x48, !PT ;  /* 0x80000000171d7812 */ /* 0x000fe400078e480d */
[----:B------:R-:W-:-:S13]  /*26b0*/  ISETP.EQ.OR P0, PT, R34, RZ, !P0 ;  /* 0x000000ff2200720c */ /* 0x000fda0004702670 */
[----:B------:R-:W-:Y:S01]  /*26c0*/  @P0 LOP3.LUT R3, R29, 0x7ff00000, RZ, 0xfc, !PT ;  /* 0x7ff000001d030812 */ /* 0x000fe200078efcff */
[----:B------:R-:W-:Y:S02]  /*26d0*/  @!P0 IMAD.MOV.U32 R28, RZ, RZ, RZ ;  /* 0x000000ffff1c8224 */ /* 0x000fe400078e00ff */
[----:B------:R-:W-:Y:S02]  /*26e0*/  @P0 IMAD.MOV.U32 R28, RZ, RZ, RZ ;  /* 0x000000ffff1c0224 */ /* 0x000fe400078e00ff */
[----:B------:R-:W-:Y:S01]  /*26f0*/  @P0 IMAD.MOV.U32 R29, RZ, RZ, R3 ;  /* 0x000000ffff1d0224 */ /* 0x000fe200078e0003 */
[----:B------:R-:W-:Y:S06]  /*2700*/  BRA `(.L_x_22) ;  /* 0x0000000000147947 */ /* 0x000fec0003800000 */
.L_x_24:
[----:B------:R-:W-:Y:S01]  /*2710*/  LOP3.LUT R29, R13, 0x80000, RZ, 0xfc, !PT ;  /* 0x000800000d1d7812 */ /* 0x000fe200078efcff */
[----:B------:R-:W-:Y:S01]  /*2720*/  IMAD.MOV.U32 R28, RZ, RZ, R12 ;  /* 0x000000ffff1c7224 */ /* 0x000fe200078e000c */
[----:B------:R-:W-:Y:S06]  /*2730*/  BRA `(.L_x_22) ;  /* 0x0000000000087947 */ /* 0x000fec0003800000 */
.L_x_23:
[----:B------:R-:W-:Y:S01]  /*2740*/  LOP3.LUT R29, R23, 0x80000, RZ, 0xfc, !PT ;  /* 0x00080000171d7812 */ /* 0x000fe200078efcff */
[----:B------:R-:W-:-:S07]  /*2750*/  IMAD.MOV.U32 R28, RZ, RZ, R22 ;  /* 0x000000ffff1c7224 */ /* 0x000fce00078e0016 */
.L_x_22:
[----:B------:R-:W-:Y:S05]  /*2760*/  BSYNC.RECONVERGENT B1 ;  /* 0x0000000000017941 */ /* 0x000fea0003800200 */
.L_x_20:
[----:B------:R-:W-:Y:S01]  /*2770*/  MOV R27, 0x0 ;  /* 0x00000000001b7802 */ /* 0x000fe20000000f00 */
[----:B------:R-:W-:Y:S02]  /*2780*/  IMAD.MOV.U32 R4, RZ, RZ, R28 ;  /* 0x000000ffff047224 */ /* 0x000fe400078e001c */
[----:B------:R-:W-:Y:S01]  /*2790*/  IMAD.MOV.U32 R5, RZ, RZ, R29 ;  /* 0x000000ffff057224 */ /* 0x000fe200078e001d */
[----:B------:R-:W-:Y:S06]  /*27a0*/  RET.REL.NODEC R26 `(_Z15correlateKerneliiPKfPf) ;  /* 0xffffffd81a147950 */ /* 0x000fec0003c3ffff */
        .weak           $__internal_1_$__cuda_sm20_dsqrt_rn_f64_mediumpath_v1
        .type           $__internal_1_$__cuda_sm20_dsqrt_rn_f64_mediumpath_v1,@function
        .size           $__internal_1_$__cuda_sm20_dsqrt_rn_f64_mediumpath_v1,(.L_x_31 - $__internal_1_$__cuda_sm20_dsqrt_rn_f64_mediumpath_v1)
$__internal_1_$__cuda_sm20_dsqrt_rn_f64_mediumpath_v1:
[----:B------:R-:W-:Y:S01]  /*27b0*/  ISETP.GE.U32.AND P0, PT, R8, -0x3400000, PT ;  /* 0xfcc000000800780c */ /* 0x000fe20003f06070 */
[----:B------:R-:W-:Y:S01]  /*27c0*/  BSSY.RECONVERGENT B1, `(.L_x_25) ;  /* 0x0000028000017945 */ /* 0x000fe20003800200 */
[----:B------:R-:W-:Y:S02]  /*27d0*/  IMAD.MOV.U32 R10, RZ, RZ, R12 ;  /* 0x000000ffff0a7224 */ /* 0x000fe400078e000c */
[----:B------:R-:W-:Y:S02]  /*27e0*/  IMAD.MOV.U32 R8, RZ, RZ, R30 ;  /* 0x000000ffff087224 */ /* 0x000fe400078e001e */
[----:B------:R-:W-:Y:S02]  /*27f0*/  IMAD.MOV.U32 R9, RZ, RZ, R31 ;  /* 0x000000ffff097224 */ /* 0x000fe400078e001f */
[----:B------:R-:W-:Y:S02]  /*2800*/  IMAD.MOV.U32 R6, RZ, RZ, R16 ;  /* 0x000000ffff067224 */ /* 0x000fe400078e0010 */
[----:B------:R-:W-:-:S03]  /*2810*/  IMAD.MOV.U32 R7, RZ, RZ, R17 ;  /* 0x000000ffff077224 */ /* 0x000fc600078e0011 */
[----:B------:R-:W-:Y:S05]  /*2820*/  @!P0 BRA `(.L_x_26) ;  /* 0x0000000000208947 */ /* 0x000fea0003800000 */
[----:B------:R-:W-:-:S10]  /*2830*/  DFMA.RM R6, R6, R10, R14 ;  /* 0x0000000a0606722b */ /* 0x000fd4000000400e */
[----:B------:R-:W-:-:S05]  /*2840*/  IADD3 R10, P0, PT, R6, 0x1, RZ ;  /* 0x00000001060a7810 */ /* 0x000fca0007f1e0ff */
[----:B------:R-:W-:-:S06]  /*2850*/  IMAD.X R11, RZ, RZ, R7, P0 ;  /* 0x000000ffff0b7224 */ /* 0x000fcc00000e0607 */
[----:B------:R-:W-:-:S08]  /*2860*/  DFMA.RP R8, -R6, R10, R8 ;  /* 0x0000000a0608722b */ /* 0x000fd00000008108 */
[----:B------:R-:W-:-:S06]  /*2870*/  DSETP.GT.AND P0, PT, R8, RZ, PT ;  /* 0x000000ff0800722a */ /* 0x000fcc0003f04000 */
[----:B------:R-:W-:Y:S02]  /*2880*/  FSEL R6, R10, R6, P0 ;  /* 0x000000060a067208 */ /* 0x000fe40000000000 */
[----:B------:R-:W-:Y:S01]  /*2890*/  FSEL R7, R11, R7, P0 ;  /* 0x000000070b077208 */ /* 0x000fe20000000000 */
[----:B------:R-:W-:Y:S06]  /*28a0*/  BRA `(.L_x_27) ;  /* 0x0000000000647947 */ /* 0x000fec0003800000 */
.L_x_26:
[----:B------:R-:W-:-:S14]  /*28b0*/  DSETP.NE.AND P0, PT, R8, RZ, PT ;  /* 0x000000ff0800722a */ /* 0x000fdc0003f05000 */
[----:B------:R-:W-:Y:S05]  /*28c0*/  @!P0 BRA `(.L_x_28) ;  /* 0x0000000000588947 */ /* 0x000fea0003800000 */
[----:B------:R-:W-:-:S13]  /*28d0*/  ISETP.GE.AND P0, PT, R9, RZ, PT ;  /* 0x000000ff0900720c */ /* 0x000fda0003f06270 */
[----:B------:R-:W-:Y:S01]  /*28e0*/  @!P0 IMAD.MOV.U32 R6, RZ, RZ, 0x0 ;  /* 0x00000000ff068424 */ /* 0x000fe200078e00ff */
[----:B------:R-:W-:Y:S01]  /*28f0*/  @!P0 MOV R7, 0xfff80000 ;  /* 0xfff8000000078802 */ /* 0x000fe20000000f00 */
[----:B------:R-:W-:Y:S06]  /*2900*/  @!P0 BRA `(.L_x_27) ;  /* 0x00000000004c8947 */ /* 0x000fec0003800000 */
[----:B------:R-:W-:-:S13]  /*2910*/  ISETP.GT.AND P0, PT, R9, 0x7fefffff, PT ;  /* 0x7fefffff0900780c */ /* 0x000fda0003f04270 */
[----:B------:R-:W-:Y:S05]  /*2920*/  @P0 BRA `(.L_x_28) ;  /* 0x0000000000400947 */ /* 0x000fea0003800000 */
[----:B------:R-:W-:Y:S01]  /*2930*/  DMUL R6, R8, 8.11296384146066816958e+31 ;  /* 0x4690000008067828 */ /* 0x000fe20000000000 */
[----:B------:R-:W-:Y:S02]  /*2940*/  IMAD.MOV.U32 R12, RZ, RZ, 0x0 ;  /* 0x00000000ff0c7424 */ /* 0x000fe400078e00ff */
[----:B------:R-:W-:Y:S02]  /*2950*/  IMAD.MOV.U32 R8, RZ, RZ, RZ ;  /* 0x000000ffff087224 */ /* 0x000fe400078e00ff */
[----:B------:R-:W-:Y:S01]  /*2960*/  IMAD.MOV.U32 R13, RZ, RZ, 0x3fd80000 ;  /* 0x3fd80000ff0d7424 */ /* 0x000fe200078e00ff */
[----:B------:R-:W0:Y:S03]  /*2970*/  MUFU.RSQ64H R9, R7 ;  /* 0x0000000700097308 */ /* 0x000e260000001c00 */
[----:B0-----:R-:W-:-:S08]  /*2980*/  DMUL R10, R8, R8 ;  /* 0x00000008080a7228 */ /* 0x001fd00000000000 */
[----:B------:R-:W-:-:S08]  /*2990*/  DFMA R10, R6, -R10, 1 ;  /* 0x3ff00000060a742b */ /* 0x000fd0000000080a */
[----:B------:R-:W-:Y:S02]  /*29a0*/  DFMA R12, R10, R12, 0.5 ;  /* 0x3fe000000a0c742b */ /* 0x000fe4000000000c */
[----:B------:R-:W-:-:S08]  /*29b0*/  DMUL R10, R8, R10 ;  /* 0x0000000a080a7228 */ /* 0x000fd00000000000 */
[----:B------:R-:W-:-:S08]  /*29c0*/  DFMA R10, R12, R10, R8 ;  /* 0x0000000a0c0a722b */ /* 0x000fd00000000008 */
[----:B------:R-:W-:Y:S02]  /*29d0*/  DMUL R8, R6, R10 ;  /* 0x0000000a06087228 */ /* 0x000fe40000000000 */
[----:B------:R-:W-:-:S06]  /*29e0*/  VIADD R11, R11, 0xfff00000 ;  /* 0xfff000000b0b7836 */ /* 0x000fcc0000000000 */
[----:B------:R-:W-:-:S08]  /*29f0*/  DFMA R12, R8, -R8, R6 ;  /* 0x80000008080c722b */ /* 0x000fd00000000006 */
[----:B------:R-:W-:-:S10]  /*2a00*/  DFMA R6, R10, R12, R8 ;  /* 0x0000000c0a06722b */ /* 0x000fd40000000008 */
[----:B------:R-:W-:Y:S01]  /*2a10*/  VIADD R7, R7, 0xfcb00000 ;  /* 0xfcb0000007077836 */ /* 0x000fe20000000000 */
[----:B------:R-:W-:Y:S06]  /*2a20*/  BRA `(.L_x_27) ;  /* 0x0000000000047947 */ /* 0x000fec0003800000 */
.L_x_28:
[----:B------:R-:W-:-:S11]  /*2a30*/  DADD R6, R8, R8 ;  /* 0x0000000008067229 */ /* 0x000fd60000000008 */
.L_x_27:
[----:B------:R-:W-:Y:S05]  /*2a40*/  BSYNC.RECONVERGENT B1 ;  /* 0x0000000000017941 */ /* 0x000fea0003800200 */
.L_x_25:
[----:B------:R-:W-:-:S04]  /*2a50*/  IMAD.MOV.U32 R5, RZ, RZ, 0x0 ;  /* 0x00000000ff057424 */ /* 0x000fc800078e00ff */
[----:B------:R-:W-:Y:S05]  /*2a60*/  RET.REL.NODEC R4 `(_Z15correlateKerneliiPKfPf) ;  /* 0xffffffd404647950 */ /* 0x000fea0003c3ffff */
.L_x_29:
[----:B------:R-:W-:-:S00]  /*2a70*/  BRA `(.L_x_29) ;  /* 0xfffffffc00fc7947 */ /* 0x000fc0000383ffff */
[----:B------:R-:W-:-:S00]  /*2a80*/  NOP ;  /* 0x0000000000007918 */ /* 0x000fc00000000000 */
[----:B------:R-:W-:-:S00]  /*2a90*/  NOP ;  /* 0x0000000000007918 */ /* 0x000fc00000000000 */
[----:B------:R-:W-:-:S00]  /*2aa0*/  NOP ;  /* 0x0000000000007918 */ /* 0x000fc00000000000 */
[----:B------:R-:W-:-:S00]  /*2ab0*/  NOP ;  /* 0x0000000000007918 */ /* 0x000fc00000000000 */
[----:B------:R-:W-:-:S00]  /*2ac0*/  NOP ;  /* 0x0000000000007918 */ /* 0x000fc00000000000 */
[----:B------:R-:W-:-:S00]  /*2ad0*/  NOP ;  /* 0x0000000000007918 */ /* 0x000fc00000000000 */
[----:B------:R-:W-:-:S00]  /*2ae0*/  NOP ;  /* 0x0000000000007918 */ /* 0x000fc00000000000 */
[----:B------:R-:W-:-:S00]  /*2af0*/  NOP ;  /* 0x0000000000007918 */ /* 0x000fc00000000000 */
.L_x_31:


//--------------------- .nv.shared.reserved.0     --------------------------
	.section	.nv.shared.reserved.0,"aw",@nobits
	.weak		__nv_reservedSMEM_offset_0_alias
	.size		__nv_reservedSMEM_offset_0_alias, 0, 64
	.other		__nv_reservedSMEM_offset_0_alias,@"STO_CUDA_RESERVED_SHARED STV_DEFAULT"
__nv_reservedSMEM_offset_0_alias:
	.zero		0
	.zero		64


//--------------------- .nv.constant0._Z15correlateKerneliiPKfPf --------------------------
	.section	.nv.constant0._Z15correlateKerneliiPKfPf,"a",@progbits
	.sectionflags	@""
	.align	4
.nv.constant0._Z15correlateKerneliiPKfPf:
	.zero		920


//--------------------- SYMBOLS --------------------------

	.type		.nv.reservedSmem.offset0,@object
	.size		.nv.reservedSmem.offset0,0x4
